//
// Generated by NVIDIA NVVM Compiler
//
// Compiler Build ID: CL-36424714
// Cuda compilation tools, release 13.0, V13.0.88
// Based on NVVM 20.0.0
//

.version 9.0
.target sm_100
.address_size 64

	// .globl	_Z17convolutionRowGPUPfS_S_iii

.visible .entry _Z17convolutionRowGPUPfS_S_iii(
	.param .u64 .ptr .align 1 _Z17convolutionRowGPUPfS_S_iii_param_0,
	.param .u64 .ptr .align 1 _Z17convolutionRowGPUPfS_S_iii_param_1,
	.param .u64 .ptr .align 1 _Z17convolutionRowGPUPfS_S_iii_param_2,
	.param .u32 _Z17convolutionRowGPUPfS_S_iii_param_3,
	.param .u32 _Z17convolutionRowGPUPfS_S_iii_param_4,
	.param .u32 _Z17convolutionRowGPUPfS_S_iii_param_5
)
{
	.reg .pred 	%p<52>;
	.reg .b32 	%r<62>;
	.reg .b32 	%f<87>;
	.reg .b64 	%rd<25>;

	ld.param.u64 	%rd9, [_Z17convolutionRowGPUPfS_S_iii_param_0];
	ld.param.u64 	%rd10, [_Z17convolutionRowGPUPfS_S_iii_param_1];
	ld.param.u64 	%rd11, [_Z17convolutionRowGPUPfS_S_iii_param_2];
	ld.param.u32 	%r29, [_Z17convolutionRowGPUPfS_S_iii_param_3];
	ld.param.u32 	%r30, [_Z17convolutionRowGPUPfS_S_iii_param_5];
	cvta.to.global.u64 	%rd1, %rd11;
	cvta.to.global.u64 	%rd2, %rd10;
	mov.u32 	%r1, %tid.x;
	mov.u32 	%r2, %tid.y;
	setp.lt.s32 	%p1, %r30, 0;
	mov.f32 	%f82, 0f00000000;
	@%p1 bra 	$L__BB0_39;
	neg.s32 	%r60, %r30;
	mul.lo.s32 	%r4, %r29, %r2;
	setp.lt.u32 	%p2, %r30, 4;
	mov.f32 	%f82, 0f00000000;
	@%p2 bra 	$L__BB0_21;
	shl.b32 	%r56, %r30, 1;
	sub.s32 	%r58, 3, %r30;
	and.b32  	%r31, %r56, -8;
	neg.s32 	%r57, %r31;
	sub.s32 	%r55, %r1, %r30;
	add.s32 	%r32, %r1, %r4;
	sub.s32 	%r54, %r32, %r30;
	mov.f32 	%f82, 0f00000000;
$L__BB0_3:
	.pragma "nounroll";
	setp.lt.s32 	%p3, %r55, 0;
	setp.ge.s32 	%p4, %r55, %r29;
	mul.wide.s32 	%rd12, %r54, 4;
	add.s64 	%rd3, %rd2, %rd12;
	mul.wide.s32 	%rd13, %r56, 4;
	add.s64 	%rd4, %rd1, %rd13;
	or.pred  	%p5, %p3, %p4;
	@%p5 bra 	$L__BB0_5;
	ld.global.f32 	%f38, [%rd3];
	ld.global.f32 	%f39, [%rd4];
	fma.rn.f32 	%f82, %f38, %f39, %f82;
$L__BB0_5:
	add.s32 	%r33, %r55, 1;
	setp.lt.s32 	%p6, %r33, 0;
	setp.ge.s32 	%p7, %r33, %r29;
	or.pred  	%p8, %p6, %p7;
	@%p8 bra 	$L__BB0_7;
	ld.global.f32 	%f40, [%rd3+4];
	ld.global.f32 	%f41, [%rd4+-4];
	fma.rn.f32 	%f82, %f40, %f41, %f82;
$L__BB0_7:
	add.s32 	%r34, %r55, 2;
	setp.lt.s32 	%p9, %r34, 0;
	setp.ge.s32 	%p10, %r34, %r29;
	or.pred  	%p11, %p9, %p10;
	@%p11 bra 	$L__BB0_9;
	ld.global.f32 	%f42, [%rd3+8];
	ld.global.f32 	%f43, [%rd4+-8];
	fma.rn.f32 	%f82, %f42, %f43, %f82;
$L__BB0_9:
	add.s32 	%r35, %r55, 3;
	setp.lt.s32 	%p12, %r35, 0;
	setp.ge.s32 	%p13, %r35, %r29;
	or.pred  	%p14, %p12, %p13;
	@%p14 bra 	$L__BB0_11;
	ld.global.f32 	%f44, [%rd3+12];
	ld.global.f32 	%f45, [%rd4+-12];
	fma.rn.f32 	%f82, %f44, %f45, %f82;
$L__BB0_11:
	add.s32 	%r36, %r55, 4;
	setp.lt.s32 	%p15, %r36, 0;
	setp.ge.s32 	%p16, %r36, %r29;
	or.pred  	%p17, %p15, %p16;
	@%p17 bra 	$L__BB0_13;
	ld.global.f32 	%f46, [%rd3+16];
	ld.global.f32 	%f47, [%rd4+-16];
	fma.rn.f32 	%f82, %f46, %f47, %f82;
$L__BB0_13:
	add.s32 	%r37, %r55, 5;
	setp.lt.s32 	%p18, %r37, 0;
	setp.ge.s32 	%p19, %r37, %r29;
	or.pred  	%p20, %p18, %p19;
	@%p20 bra 	$L__BB0_15;
	ld.global.f32 	%f48, [%rd3+20];
	ld.global.f32 	%f49, [%rd4+-20];
	fma.rn.f32 	%f82, %f48, %f49, %f82;
$L__BB0_15:
	add.s32 	%r38, %r55, 6;
	setp.lt.s32 	%p21, %r38, 0;
	setp.ge.s32 	%p22, %r38, %r29;
	or.pred  	%p23, %p21, %p22;
	@%p23 bra 	$L__BB0_17;
	ld.global.f32 	%f50, [%rd3+24];
	ld.global.f32 	%f51, [%rd4+-24];
	fma.rn.f32 	%f82, %f50, %f51, %f82;
$L__BB0_17:
	add.s32 	%r39, %r55, 7;
	setp.lt.s32 	%p24, %r39, 0;
	setp.ge.s32 	%p25, %r39, %r29;
	or.pred  	%p26, %p24, %p25;
	@%p26 bra 	$L__BB0_19;
	ld.global.f32 	%f52, [%rd3+28];
	ld.global.f32 	%f53, [%rd4+-28];
	fma.rn.f32 	%f82, %f52, %f53, %f82;
$L__BB0_19:
	add.s32 	%r58, %r58, 8;
	add.s32 	%r57, %r57, 8;
	add.s32 	%r56, %r56, -8;
	add.s32 	%r55, %r55, 8;
	add.s32 	%r54, %r54, 8;
	setp.ne.s32 	%p27, %r57, 0;
	@%p27 bra 	$L__BB0_3;
	add.s32 	%r60, %r58, -3;
$L__BB0_21:
	shl.b32 	%r40, %r30, 1;
	and.b32  	%r41, %r40, 6;
	setp.lt.u32 	%p28, %r41, 3;
	@%p28 bra 	$L__BB0_31;
	add.s32 	%r22, %r60, %r1;
	setp.lt.s32 	%p29, %r22, 0;
	setp.ge.s32 	%p30, %r22, %r29;
	add.s32 	%r42, %r22, %r4;
	mul.wide.s32 	%rd14, %r42, 4;
	add.s64 	%rd5, %rd2, %rd14;
	sub.s32 	%r43, %r30, %r60;
	mul.wide.s32 	%rd15, %r43, 4;
	add.s64 	%rd6, %rd1, %rd15;
	or.pred  	%p31, %p29, %p30;
	@%p31 bra 	$L__BB0_24;
	ld.global.f32 	%f54, [%rd5];
	ld.global.f32 	%f55, [%rd6];
	fma.rn.f32 	%f82, %f54, %f55, %f82;
$L__BB0_24:
	add.s32 	%r44, %r22, 1;
	setp.lt.s32 	%p32, %r44, 0;
	setp.ge.s32 	%p33, %r44, %r29;
	or.pred  	%p34, %p32, %p33;
	@%p34 bra 	$L__BB0_26;
	ld.global.f32 	%f56, [%rd5+4];
	ld.global.f32 	%f57, [%rd6+-4];
	fma.rn.f32 	%f82, %f56, %f57, %f82;
$L__BB0_26:
	add.s32 	%r45, %r22, 2;
	setp.lt.s32 	%p35, %r45, 0;
	setp.ge.s32 	%p36, %r45, %r29;
	or.pred  	%p37, %p35, %p36;
	@%p37 bra 	$L__BB0_28;
	ld.global.f32 	%f58, [%rd5+8];
	ld.global.f32 	%f59, [%rd6+-8];
	fma.rn.f32 	%f82, %f58, %f59, %f82;
$L__BB0_28:
	add.s32 	%r46, %r22, 3;
	setp.lt.s32 	%p38, %r46, 0;
	setp.ge.s32 	%p39, %r46, %r29;
	or.pred  	%p40, %p38, %p39;
	@%p40 bra 	$L__BB0_30;
	ld.global.f32 	%f60, [%rd5+12];
	ld.global.f32 	%f61, [%rd6+-12];
	fma.rn.f32 	%f82, %f60, %f61, %f82;
$L__BB0_30:
	add.s32 	%r60, %r60, 4;
$L__BB0_31:
	and.b32  	%r47, %r30, 1;
	setp.eq.b32 	%p41, %r47, 1;
	not.pred 	%p42, %p41;
	@%p42 bra 	$L__BB0_37;
	add.s32 	%r25, %r60, %r1;
	setp.lt.s32 	%p43, %r25, 0;
	setp.ge.s32 	%p44, %r25, %r29;
	add.s32 	%r48, %r25, %r4;
	mul.wide.s32 	%rd16, %r48, 4;
	add.s64 	%rd7, %rd2, %rd16;
	sub.s32 	%r49, %r30, %r60;
	mul.wide.s32 	%rd17, %r49, 4;
	add.s64 	%rd8, %rd1, %rd17;
	or.pred  	%p45, %p43, %p44;
	@%p45 bra 	$L__BB0_34;
	ld.global.f32 	%f62, [%rd7];
	ld.global.f32 	%f63, [%rd8];
	fma.rn.f32 	%f82, %f62, %f63, %f82;
$L__BB0_34:
	add.s32 	%r50, %r25, 1;
	setp.lt.s32 	%p46, %r50, 0;
	setp.ge.s32 	%p47, %r50, %r29;
	or.pred  	%p48, %p46, %p47;
	@%p48 bra 	$L__BB0_36;
	ld.global.f32 	%f64, [%rd7+4];
	ld.global.f32 	%f65, [%rd8+-4];
	fma.rn.f32 	%f82, %f64, %f65, %f82;
$L__BB0_36:
	add.s32 	%r60, %r60, 2;
$L__BB0_37:
	add.s32 	%r28, %r60, %r1;
	setp.lt.s32 	%p49, %r28, 0;
	setp.ge.s32 	%p50, %r28, %r29;
	or.pred  	%p51, %p49, %p50;
	@%p51 bra 	$L__BB0_39;
	add.s32 	%r51, %r28, %r4;
	mul.wide.s32 	%rd18, %r51, 4;
	add.s64 	%rd19, %rd2, %rd18;
	ld.global.f32 	%f66, [%rd19];
	sub.s32 	%r52, %r30, %r60;
	mul.wide.s32 	%rd20, %r52, 4;
	add.s64 	%rd21, %rd1, %rd20;
	ld.global.f32 	%f67, [%rd21];
	fma.rn.f32 	%f82, %f66, %f67, %f82;
$L__BB0_39:
	cvta.to.global.u64 	%rd22, %rd9;
	mad.lo.s32 	%r53, %r29, %r2, %r1;
	mul.wide.s32 	%rd23, %r53, 4;
	add.s64 	%rd24, %rd22, %rd23;
	st.global.f32 	[%rd24], %f82;
	ret;

}
	// .globl	_Z20convolutionColumnGPUPfS_S_iii
.visible .entry _Z20convolutionColumnGPUPfS_S_iii(
	.param .u64 .ptr .align 1 _Z20convolutionColumnGPUPfS_S_iii_param_0,
	.param .u64 .ptr .align 1 _Z20convolutionColumnGPUPfS_S_iii_param_1,
	.param .u64 .ptr .align 1 _Z20convolutionColumnGPUPfS_S_iii_param_2,
	.param .u32 _Z20convolutionColumnGPUPfS_S_iii_param_3,
	.param .u32 _Z20convolutionColumnGPUPfS_S_iii_param_4,
	.param .u32 _Z20convolutionColumnGPUPfS_S_iii_param_5
)
{
	.reg .pred 	%p<52>;
	.reg .b32 	%r<102>;
	.reg .b32 	%f<87>;
	.reg .b64 	%rd<47>;

	ld.param.u64 	%rd6, [_Z20convolutionColumnGPUPfS_S_iii_param_0];
	ld.param.u64 	%rd7, [_Z20convolutionColumnGPUPfS_S_iii_param_1];
	ld.param.u64 	%rd8, [_Z20convolutionColumnGPUPfS_S_iii_param_2];
	ld.param.u32 	%r54, [_Z20convolutionColumnGPUPfS_S_iii_param_3];
	ld.param.u32 	%r55, [_Z20convolutionColumnGPUPfS_S_iii_param_4];
	ld.param.u32 	%r56, [_Z20convolutionColumnGPUPfS_S_iii_param_5];
	cvta.to.global.u64 	%rd1, %rd8;
	cvta.to.global.u64 	%rd2, %rd7;
	mov.u32 	%r1, %tid.x;
	mov.u32 	%r2, %tid.y;
	setp.lt.s32 	%p1, %r56, 0;
	mov.f32 	%f82, 0f00000000;
	@%p1 bra 	$L__BB1_39;
	neg.s32 	%r100, %r56;
	setp.lt.u32 	%p2, %r56, 4;
	mov.f32 	%f82, 0f00000000;
	@%p2 bra 	$L__BB1_21;
	shl.b32 	%r96, %r56, 1;
	sub.s32 	%r98, 3, %r56;
	and.b32  	%r57, %r96, -8;
	neg.s32 	%r97, %r57;
	sub.s32 	%r95, %r2, %r56;
	mul.lo.s32 	%r58, %r54, %r95;
	add.s32 	%r59, %r58, %r54;
	add.s32 	%r94, %r1, %r59;
	shl.b32 	%r9, %r54, 3;
	add.s32 	%r60, %r95, 2;
	mad.lo.s32 	%r93, %r54, %r60, %r1;
	add.s32 	%r61, %r95, 3;
	mad.lo.s32 	%r92, %r54, %r61, %r1;
	add.s32 	%r62, %r95, 4;
	mad.lo.s32 	%r91, %r54, %r62, %r1;
	add.s32 	%r63, %r95, 5;
	mad.lo.s32 	%r90, %r54, %r63, %r1;
	add.s32 	%r64, %r95, 6;
	mad.lo.s32 	%r89, %r54, %r64, %r1;
	add.s32 	%r65, %r95, 7;
	mad.lo.s32 	%r88, %r54, %r65, %r1;
	add.s32 	%r87, %r1, %r58;
	mov.f32 	%f82, 0f00000000;
$L__BB1_3:
	.pragma "nounroll";
	setp.lt.s32 	%p3, %r95, 0;
	setp.ge.s32 	%p4, %r95, %r55;
	mul.wide.s32 	%rd9, %r96, 4;
	add.s64 	%rd3, %rd1, %rd9;
	or.pred  	%p5, %p3, %p4;
	@%p5 bra 	$L__BB1_5;
	mul.wide.s32 	%rd10, %r87, 4;
	add.s64 	%rd11, %rd2, %rd10;
	ld.global.f32 	%f38, [%rd11];
	ld.global.f32 	%f39, [%rd3];
	fma.rn.f32 	%f82, %f38, %f39, %f82;
$L__BB1_5:
	add.s32 	%r66, %r95, 1;
	setp.lt.s32 	%p6, %r66, 0;
	setp.ge.s32 	%p7, %r66, %r55;
	or.pred  	%p8, %p6, %p7;
	@%p8 bra 	$L__BB1_7;
	mul.wide.s32 	%rd12, %r94, 4;
	add.s64 	%rd13, %rd2, %rd12;
	ld.global.f32 	%f40, [%rd13];
	ld.global.f32 	%f41, [%rd3+-4];
	fma.rn.f32 	%f82, %f40, %f41, %f82;
$L__BB1_7:
	add.s32 	%r67, %r95, 2;
	setp.lt.s32 	%p9, %r67, 0;
	setp.ge.s32 	%p10, %r67, %r55;
	or.pred  	%p11, %p9, %p10;
	@%p11 bra 	$L__BB1_9;
	mul.wide.s32 	%rd14, %r93, 4;
	add.s64 	%rd15, %rd2, %rd14;
	ld.global.f32 	%f42, [%rd15];
	ld.global.f32 	%f43, [%rd3+-8];
	fma.rn.f32 	%f82, %f42, %f43, %f82;
$L__BB1_9:
	add.s32 	%r68, %r95, 3;
	setp.lt.s32 	%p12, %r68, 0;
	setp.ge.s32 	%p13, %r68, %r55;
	or.pred  	%p14, %p12, %p13;
	@%p14 bra 	$L__BB1_11;
	mul.wide.s32 	%rd16, %r92, 4;
	add.s64 	%rd17, %rd2, %rd16;
	ld.global.f32 	%f44, [%rd17];
	ld.global.f32 	%f45, [%rd3+-12];
	fma.rn.f32 	%f82, %f44, %f45, %f82;
$L__BB1_11:
	add.s32 	%r69, %r95, 4;
	setp.lt.s32 	%p15, %r69, 0;
	setp.ge.s32 	%p16, %r69, %r55;
	or.pred  	%p17, %p15, %p16;
	@%p17 bra 	$L__BB1_13;
	mul.wide.s32 	%rd18, %r91, 4;
	add.s64 	%rd19, %rd2, %rd18;
	ld.global.f32 	%f46, [%rd19];
	ld.global.f32 	%f47, [%rd3+-16];
	fma.rn.f32 	%f82, %f46, %f47, %f82;
$L__BB1_13:
	add.s32 	%r70, %r95, 5;
	setp.lt.s32 	%p18, %r70, 0;
	setp.ge.s32 	%p19, %r70, %r55;
	or.pred  	%p20, %p18, %p19;
	@%p20 bra 	$L__BB1_15;
	mul.wide.s32 	%rd20, %r90, 4;
	add.s64 	%rd21, %rd2, %rd20;
	ld.global.f32 	%f48, [%rd21];
	ld.global.f32 	%f49, [%rd3+-20];
	fma.rn.f32 	%f82, %f48, %f49, %f82;
$L__BB1_15:
	add.s32 	%r71, %r95, 6;
	setp.lt.s32 	%p21, %r71, 0;
	setp.ge.s32 	%p22, %r71, %r55;
	or.pred  	%p23, %p21, %p22;
	@%p23 bra 	$L__BB1_17;
	mul.wide.s32 	%rd22, %r89, 4;
	add.s64 	%rd23, %rd2, %rd22;
	ld.global.f32 	%f50, [%rd23];
	ld.global.f32 	%f51, [%rd3+-24];
	fma.rn.f32 	%f82, %f50, %f51, %f82;
$L__BB1_17:
	add.s32 	%r72, %r95, 7;
	setp.lt.s32 	%p24, %r72, 0;
	setp.ge.s32 	%p25, %r72, %r55;
	or.pred  	%p26, %p24, %p25;
	@%p26 bra 	$L__BB1_19;
	mul.wide.s32 	%rd24, %r88, 4;
	add.s64 	%rd25, %rd2, %rd24;
	ld.global.f32 	%f52, [%rd25];
	ld.global.f32 	%f53, [%rd3+-28];
	fma.rn.f32 	%f82, %f52, %f53, %f82;
$L__BB1_19:
	add.s32 	%r98, %r98, 8;
	add.s32 	%r97, %r97, 8;
	add.s32 	%r96, %r96, -8;
	add.s32 	%r95, %r95, 8;
	add.s32 	%r94, %r94, %r9;
	add.s32 	%r93, %r93, %r9;
	add.s32 	%r92, %r92, %r9;
	add.s32 	%r91, %r91, %r9;
	add.s32 	%r90, %r90, %r9;
	add.s32 	%r89, %r89, %r9;
	add.s32 	%r88, %r88, %r9;
	add.s32 	%r87, %r87, %r9;
	setp.ne.s32 	%p27, %r97, 0;
	@%p27 bra 	$L__BB1_3;
	add.s32 	%r100, %r98, -3;
$L__BB1_21:
	shl.b32 	%r73, %r56, 1;
	and.b32  	%r74, %r73, 6;
	setp.lt.u32 	%p28, %r74, 3;
	@%p28 bra 	$L__BB1_31;
	add.s32 	%r43, %r100, %r2;
	setp.lt.s32 	%p29, %r43, 0;
	setp.ge.s32 	%p30, %r43, %r55;
	sub.s32 	%r75, %r56, %r100;
	mul.wide.s32 	%rd26, %r75, 4;
	add.s64 	%rd4, %rd1, %rd26;
	or.pred  	%p31, %p29, %p30;
	@%p31 bra 	$L__BB1_24;
	mad.lo.s32 	%r76, %r43, %r54, %r1;
	mul.wide.s32 	%rd27, %r76, 4;
	add.s64 	%rd28, %rd2, %rd27;
	ld.global.f32 	%f54, [%rd28];
	ld.global.f32 	%f55, [%rd4];
	fma.rn.f32 	%f82, %f54, %f55, %f82;
$L__BB1_24:
	add.s32 	%r44, %r43, 1;
	setp.lt.s32 	%p32, %r44, 0;
	setp.ge.s32 	%p33, %r44, %r55;
	or.pred  	%p34, %p32, %p33;
	@%p34 bra 	$L__BB1_26;
	mad.lo.s32 	%r77, %r44, %r54, %r1;
	mul.wide.s32 	%rd29, %r77, 4;
	add.s64 	%rd30, %rd2, %rd29;
	ld.global.f32 	%f56, [%rd30];
	ld.global.f32 	%f57, [%rd4+-4];
	fma.rn.f32 	%f82, %f56, %f57, %f82;
$L__BB1_26:
	add.s32 	%r45, %r43, 2;
	setp.lt.s32 	%p35, %r45, 0;
	setp.ge.s32 	%p36, %r45, %r55;
	or.pred  	%p37, %p35, %p36;
	@%p37 bra 	$L__BB1_28;
	mad.lo.s32 	%r78, %r45, %r54, %r1;
	mul.wide.s32 	%rd31, %r78, 4;
	add.s64 	%rd32, %rd2, %rd31;
	ld.global.f32 	%f58, [%rd32];
	ld.global.f32 	%f59, [%rd4+-8];
	fma.rn.f32 	%f82, %f58, %f59, %f82;
$L__BB1_28:
	add.s32 	%r46, %r43, 3;
	setp.lt.s32 	%p38, %r46, 0;
	setp.ge.s32 	%p39, %r46, %r55;
	or.pred  	%p40, %p38, %p39;
	@%p40 bra 	$L__BB1_30;
	mad.lo.s32 	%r79, %r46, %r54, %r1;
	mul.wide.s32 	%rd33, %r79, 4;
	add.s64 	%rd34, %rd2, %rd33;
	ld.global.f32 	%f60, [%rd34];
	ld.global.f32 	%f61, [%rd4+-12];
	fma.rn.f32 	%f82, %f60, %f61, %f82;
$L__BB1_30:
	add.s32 	%r100, %r100, 4;
$L__BB1_31:
	and.b32  	%r80, %r56, 1;
	setp.eq.b32 	%p41, %r80, 1;
	not.pred 	%p42, %p41;
	@%p42 bra 	$L__BB1_37;
	add.s32 	%r49, %r100, %r2;
	setp.lt.s32 	%p43, %r49, 0;
	setp.ge.s32 	%p44, %r49, %r55;
	sub.s32 	%r81, %r56, %r100;
	mul.wide.s32 	%rd35, %r81, 4;
	add.s64 	%rd5, %rd1, %rd35;
	or.pred  	%p45, %p43, %p44;
	@%p45 bra 	$L__BB1_34;
	mad.lo.s32 	%r82, %r49, %r54, %r1;
	mul.wide.s32 	%rd36, %r82, 4;
	add.s64 	%rd37, %rd2, %rd36;
	ld.global.f32 	%f62, [%rd37];
	ld.global.f32 	%f63, [%rd5];
	fma.rn.f32 	%f82, %f62, %f63, %f82;
$L__BB1_34:
	add.s32 	%r50, %r49, 1;
	setp.lt.s32 	%p46, %r50, 0;
	setp.ge.s32 	%p47, %r50, %r55;
	or.pred  	%p48, %p46, %p47;
	@%p48 bra 	$L__BB1_36;
	mad.lo.s32 	%r83, %r50, %r54, %r1;
	mul.wide.s32 	%rd38, %r83, 4;
	add.s64 	%rd39, %rd2, %rd38;
	ld.global.f32 	%f64, [%rd39];
	ld.global.f32 	%f65, [%rd5+-4];
	fma.rn.f32 	%f82, %f64, %f65, %f82;
$L__BB1_36:
	add.s32 	%r100, %r100, 2;
$L__BB1_37:
	add.s32 	%r53, %r100, %r2;
	setp.lt.s32 	%p49, %r53, 0;
	setp.ge.s32 	%p50, %r53, %r55;
	or.pred  	%p51, %p49, %p50;
	@%p51 bra 	$L__BB1_39;
	mad.lo.s32 	%r84, %r53, %r54, %r1;
	mul.wide.s32 	%rd40, %r84, 4;
	add.s64 	%rd41, %rd2, %rd40;
	ld.global.f32 	%f66, [%rd41];
	sub.s32 	%r85, %r56, %r100;
	mul.wide.s32 	%rd42, %r85, 4;
	add.s64 	%rd43, %rd1, %rd42;
	ld.global.f32 	%f67, [%rd43];
	fma.rn.f32 	%f82, %f66, %f67, %f82;
$L__BB1_39:
	cvta.to.global.u64 	%rd44, %rd6;
	mad.lo.s32 	%r86, %r54, %r2, %r1;
	mul.wide.s32 	%rd45, %r86, 4;
	add.s64 	%rd46, %rd44, %rd45;
	st.global.f32 	[%rd46], %f82;
	ret;

}


// ===== COMPILED SASS (sm_100) =====

	.target	sm_100

	.elftype	@"ET_EXEC"


//--------------------- .note.nv.tkinfo           --------------------------
	.section	.note.nv.tkinfo,"",@"SHT_NOTE"
	.sectionflags	@"SHF_NOTE_NV_TKINFO"
	.tkinfo
        /*0018*/ 	.word	0x00000002
        /*0030*/ 	.string	""
        /*0030*/ 	.string	"ptxas"
        /*0030*/ 	.string	"Cuda compilation tools, release 13.0, V13.0.88"
        /*0030*/ 	.string	"Build cuda_13.0.r13.0/compiler.36424714_0"
        /*0030*/ 	.string	"-arch sm_100 -m 64 "



//--------------------- .note.nv.cuinfo           --------------------------
	.section	.note.nv.cuinfo,"",@"SHT_NOTE"
	.sectionflags	@"SHF_NOTE_NV_CUINFO"
        /*0018*/ 	.short	0x0002
        /*001a*/ 	.short	0x0064
        /*001c*/ 	.short	0x0082
	.zero		2


//--------------------- .nv.info                  --------------------------
	.section	.nv.info,"",@"SHT_CUDA_INFO"
	.align	4


	//----- nvinfo : EIATTR_REGCOUNT
	.align		4
        /*0000*/ 	.byte	0x04, 0x2f
        /*0002*/ 	.short	(.L_1 - .L_0)
	.align		4
.L_0:
        /*0004*/ 	.word	index@(_Z17convolutionRowGPUPfS_S_iii)
        /*0008*/ 	.word	0x0000001b


	//----- nvinfo : EIATTR_FRAME_SIZE
	.align		4
.L_1:
        /*000c*/ 	.byte	0x04, 0x11
        /*000e*/ 	.short	(.L_3 - .L_2)
	.align		4
.L_2:
        /*0010*/ 	.word	index@(_Z17convolutionRowGPUPfS_S_iii)
        /*0014*/ 	.word	0x00000000


	//----- nvinfo : EIATTR_REGCOUNT
	.align		4
.L_3:
        /*0018*/ 	.byte	0x04, 0x2f
        /*001a*/ 	.short	(.L_5 - .L_4)
	.align		4
.L_4:
        /*001c*/ 	.word	index@(_Z20convolutionColumnGPUPfS_S_iii)
        /*0020*/ 	.word	0x00000020


	//----- nvinfo : EIATTR_FRAME_SIZE
	.align		4
.L_5:
        /*0024*/ 	.byte	0x04, 0x11
        /*0026*/ 	.short	(.L_7 - .L_6)
	.align		4
.L_6:
        /*0028*/ 	.word	index@(_Z20convolutionColumnGPUPfS_S_iii)
        /*002c*/ 	.word	0x00000000


	//----- nvinfo : EIATTR_MIN_STACK_SIZE
	.align		4
.L_7:
        /*0030*/ 	.byte	0x04, 0x12
        /*0032*/ 	.short	(.L_9 - .L_8)
	.align		4
.L_8:
        /*0034*/ 	.word	index@(_Z20convolutionColumnGPUPfS_S_iii)
        /*0038*/ 	.word	0x00000000


	//----- nvinfo : EIATTR_MIN_STACK_SIZE
	.align		4
.L_9:
        /*003c*/ 	.byte	0x04, 0x12
        /*003e*/ 	.short	(.L_11 - .L_10)
	.align		4
.L_10:
        /*0040*/ 	.word	index@(_Z17convolutionRowGPUPfS_S_iii)
        /*0044*/ 	.word	0x00000000
.L_11:


//--------------------- .nv.compat                --------------------------
	.section	.nv.compat,"",@"SHT_CUDA_COMPAT_INFO"
	.align	4
        /*0000*/ 	.byte	0x02, 0x09, 0x00, 0x00, 0x02, 0x02, 0x01, 0x00, 0x02, 0x05, 0x05, 0x00, 0x03, 0x07, 0x01, 0x01
        /*0010*/ 	.byte	0x02, 0x03, 0x00, 0x00, 0x02, 0x06, 0x01, 0x00, 0x04, 0x0b, 0x08, 0x00, 0x09, 0x00, 0x00, 0x00
        /*0020*/ 	.byte	0x00, 0x00, 0x00, 0x00


//--------------------- .nv.info._Z20convolutionColumnGPUPfS_S_iii --------------------------
	.section	.nv.info._Z20convolutionColumnGPUPfS_S_iii,"",@"SHT_CUDA_INFO"
	.sectionflags	@""
	.align	4


	//----- nvinfo : EIATTR_CUDA_API_VERSION
	.align		4
        /*0000*/ 	.byte	0x04, 0x37
        /*0002*/ 	.short	(.L_13 - .L_12)
.L_12:
        /*0004*/ 	.word	0x00000082


	//----- nvinfo : EIATTR_KPARAM_INFO
	.align		4
.L_13:
        /*0008*/ 	.byte	0x04, 0x17
        /*000a*/ 	.short	(.L_15 - .L_14)
.L_14:
        /*000c*/ 	.word	0x00000000
        /*0010*/ 	.short	0x0005
        /*0012*/ 	.short	0x0020
        /*0014*/ 	.byte	0x00, 0xf0, 0x11, 0x00


	//----- nvinfo : EIATTR_KPARAM_INFO
	.align		4
.L_15:
        /*0018*/ 	.byte	0x04, 0x17
        /*001a*/ 	.short	(.L_17 - .L_16)
.L_16:
        /*001c*/ 	.word	0x00000000
        /*0020*/ 	.short	0x0004
        /*0022*/ 	.short	0x001c
        /*0024*/ 	.byte	0x00, 0xf0, 0x11, 0x00


	//----- nvinfo : EIATTR_KPARAM_INFO
	.align		4
.L_17:
        /*0028*/ 	.byte	0x04, 0x17
        /*002a*/ 	.short	(.L_19 - .L_18)
.L_18:
        /*002c*/ 	.word	0x00000000
        /*0030*/ 	.short	0x0003
        /*0032*/ 	.short	0x0018
        /*0034*/ 	.byte	0x00, 0xf0, 0x11, 0x00


	//----- nvinfo : EIATTR_KPARAM_INFO
	.align		4
.L_19:
        /*0038*/ 	.byte	0x04, 0x17
        /*003a*/ 	.short	(.L_21 - .L_20)
.L_20:
        /*003c*/ 	.word	0x00000000
        /*0040*/ 	.short	0x0002
        /*0042*/ 	.short	0x0010
        /*0044*/ 	.byte	0x00, 0xf5, 0x21, 0x00


	//----- nvinfo : EIATTR_KPARAM_INFO
	.align		4
.L_21:
        /*0048*/ 	.byte	0x04, 0x17
        /*004a*/ 	.short	(.L_23 - .L_22)
.L_22:
        /*004c*/ 	.word	0x00000000
        /*0050*/ 	.short	0x0001
        /*0052*/ 	.short	0x0008
        /*0054*/ 	.byte	0x00, 0xf5, 0x21, 0x00


	//----- nvinfo : EIATTR_KPARAM_INFO
	.align		4
.L_23:
        /*0058*/ 	.byte	0x04, 0x17
        /*005a*/ 	.short	(.L_25 - .L_24)
.L_24:
        /*005c*/ 	.word	0x00000000
        /*0060*/ 	.short	0x0000
        /*0062*/ 	.short	0x0000
        /*0064*/ 	.byte	0x00, 0xf5, 0x21, 0x00


	//----- nvinfo : EIATTR_SPARSE_MMA_MASK
	.align		4
.L_25:
        /*0068*/ 	.byte	0x03, 0x50
        /*006a*/ 	.short	0x0000


	//----- nvinfo : EIATTR_MAXREG_COUNT
	.align		4
        /*006c*/ 	.byte	0x03, 0x1b
        /*006e*/ 	.short	0x00ff


	//----- nvinfo : EIATTR_MERCURY_ISA_VERSION
	.align		4
        /*0070*/ 	.byte	0x03, 0x5f
        /*0072*/ 	.short	0x0101


	//----- nvinfo : EIATTR_VRC_CTA_INIT_COUNT
	.align		4
        /*0074*/ 	.byte	0x02, 0x4a
	.zero		1
	.zero		1


	//----- nvinfo : EIATTR_EXIT_INSTR_OFFSETS
	.align		4
        /*0078*/ 	.byte	0x04, 0x1c
        /*007a*/ 	.short	(.L_27 - .L_26)


	//   ....[0]....
.L_26:
        /*007c*/ 	.word	0x00000d90


	//----- nvinfo : EIATTR_CRS_STACK_SIZE
	.align		4
.L_27:
        /*0080*/ 	.byte	0x04, 0x1e
        /*0082*/ 	.short	(.L_29 - .L_28)
.L_28:
        /*0084*/ 	.word	0x00000000


	//----- nvinfo : EIATTR_CBANK_PARAM_SIZE
	.align		4
.L_29:
        /*0088*/ 	.byte	0x03, 0x19
        /*008a*/ 	.short	0x0024


	//----- nvinfo : EIATTR_PARAM_CBANK
	.align		4
        /*008c*/ 	.byte	0x04, 0x0a
        /*008e*/ 	.short	(.L_31 - .L_30)
	.align		4
.L_30:
        /*0090*/ 	.word	index@(.nv.constant0._Z20convolutionColumnGPUPfS_S_iii)
        /*0094*/ 	.short	0x0380
        /*0096*/ 	.short	0x0024


	//----- nvinfo : EIATTR_SW_WAR
	.align		4
.L_31:
        /*0098*/ 	.byte	0x04, 0x36
        /*009a*/ 	.short	(.L_33 - .L_32)
.L_32:
        /*009c*/ 	.word	0x00000008
.L_33:


//--------------------- .nv.info._Z17convolutionRowGPUPfS_S_iii --------------------------
	.section	.nv.info._Z17convolutionRowGPUPfS_S_iii,"",@"SHT_CUDA_INFO"
	.sectionflags	@""
	.align	4


	//----- nvinfo : EIATTR_CUDA_API_VERSION
	.align		4
        /*0000*/ 	.byte	0x04, 0x37
        /*0002*/ 	.short	(.L_35 - .L_34)
.L_34:
        /*0004*/ 	.word	0x00000082


	//----- nvinfo : EIATTR_KPARAM_INFO
	.align		4
.L_35:
        /*0008*/ 	.byte	0x04, 0x17
        /*000a*/ 	.short	(.L_37 - .L_36)
.L_36:
        /*000c*/ 	.word	0x00000000
        /*0010*/ 	.short	0x0005
        /*0012*/ 	.short	0x0020
        /*0014*/ 	.byte	0x00, 0xf0, 0x11, 0x00


	//----- nvinfo : EIATTR_KPARAM_INFO
	.align		4
.L_37:
        /*0018*/ 	.byte	0x04, 0x17
        /*001a*/ 	.short	(.L_39 - .L_38)
.L_38:
        /*001c*/ 	.word	0x00000000
        /*0020*/ 	.short	0x0004
        /*0022*/ 	.short	0x001c
        /*0024*/ 	.byte	0x00, 0xf0, 0x11, 0x00


	//----- nvinfo : EIATTR_KPARAM_INFO
	.align		4
.L_39:
        /*0028*/ 	.byte	0x04, 0x17
        /*002a*/ 	.short	(.L_41 - .L_40)
.L_40:
        /*002c*/ 	.word	0x00000000
        /*0030*/ 	.short	0x0003
        /*0032*/ 	.short	0x0018
        /*0034*/ 	.byte	0x00, 0xf0, 0x11, 0x00


	//----- nvinfo : EIATTR_KPARAM_INFO
	.align		4
.L_41:
        /*0038*/ 	.byte	0x04, 0x17
        /*003a*/ 	.short	(.L_43 - .L_42)
.L_42:
        /*003c*/ 	.word	0x00000000
        /*0040*/ 	.short	0x0002
        /*0042*/ 	.short	0x0010
        /*0044*/ 	.byte	0x00, 0xf5, 0x21, 0x00


	//----- nvinfo : EIATTR_KPARAM_INFO
	.align		4
.L_43:
        /*0048*/ 	.byte	0x04, 0x17
        /*004a*/ 	.short	(.L_45 - .L_44)
.L_44:
        /*004c*/ 	.word	0x00000000
        /*0050*/ 	.short	0x0001
        /*0052*/ 	.short	0x0008
        /*0054*/ 	.byte	0x00, 0xf5, 0x21, 0x00


	//----- nvinfo : EIATTR_KPARAM_INFO
	.align		4
.L_45:
        /*0058*/ 	.byte	0x04, 0x17
        /*005a*/ 	.short	(.L_47 - .L_46)
.L_46:
        /*005c*/ 	.word	0x00000000
        /*0060*/ 	.short	0x0000
        /*0062*/ 	.short	0x0000
        /*0064*/ 	.byte	0x00, 0xf5, 0x21, 0x00


	//----- nvinfo : EIATTR_SPARSE_MMA_MASK
	.align		4
.L_47:
        /*0068*/ 	.byte	0x03, 0x50
        /*006a*/ 	.short	0x0000


	//----- nvinfo : EIATTR_MAXREG_COUNT
	.align		4
        /*006c*/ 	.byte	0x03, 0x1b
        /*006e*/ 	.short	0x00ff


	//----- nvinfo : EIATTR_MERCURY_ISA_VERSION
	.align		4
        /*0070*/ 	.byte	0x03, 0x5f
        /*0072*/ 	.short	0x0101


	//----- nvinfo : EIATTR_VRC_CTA_INIT_COUNT
	.align		4
        /*0074*/ 	.byte	0x02, 0x4a
	.zero		1
	.zero		1


	//----- nvinfo : EIATTR_EXIT_INSTR_OFFSETS
	.align		4
        /*0078*/ 	.byte	0x04, 0x1c
        /*007a*/ 	.short	(.L_49 - .L_48)


	//   ....[0]....
.L_48:
        /*007c*/ 	.word	0x00000a30


	//----- nvinfo : EIATTR_CRS_STACK_SIZE
	.align		4
.L_49:
        /*0080*/ 	.byte	0x04, 0x1e
        /*0082*/ 	.short	(.L_51 - .L_50)
.L_50:
        /*0084*/ 	.word	0x00000000


	//----- nvinfo : EIATTR_CBANK_PARAM_SIZE
	.align		4
.L_51:
        /*0088*/ 	.byte	0x03, 0x19
        /*008a*/ 	.short	0x0024


	//----- nvinfo : EIATTR_PARAM_CBANK
	.align		4
        /*008c*/ 	.byte	0x04, 0x0a
        /*008e*/ 	.short	(.L_53 - .L_52)
	.align		4
.L_52:
        /*0090*/ 	.word	index@(.nv.constant0._Z17convolutionRowGPUPfS_S_iii)
        /*0094*/ 	.short	0x0380
        /*0096*/ 	.short	0x0024


	//----- nvinfo : EIATTR_SW_WAR
	.align		4
.L_53:
        /*0098*/ 	.byte	0x04, 0x36
        /*009a*/ 	.short	(.L_55 - .L_54)
.L_54:
        /*009c*/ 	.word	0x00000008
.L_55:


//--------------------- .nv.callgraph             --------------------------
	.section	.nv.callgraph,"",@"SHT_CUDA_CALLGRAPH"
	.align	4
	.sectionentsize	8
	.align		4
        /*0000*/ 	.word	0x00000000
	.align		4
        /*0004*/ 	.word	0xffffffff
	.align		4
        /*0008*/ 	.word	0x00000000
	.align		4
        /*000c*/ 	.word	0xfffffffe
	.align		4
        /*0010*/ 	.word	0x00000000
	.align		4
        /*0014*/ 	.word	0xfffffffd
	.align		4
        /*0018*/ 	.word	0x00000000
	.align		4
        /*001c*/ 	.word	0xfffffffc


//--------------------- .text._Z20convolutionColumnGPUPfS_S_iii --------------------------
	.section	.text._Z20convolutionColumnGPUPfS_S_iii,"ax",@progbits
	.align	128
        .global         _Z20convolutionColumnGPUPfS_S_iii
        .type           _Z20convolutionColumnGPUPfS_S_iii,@function
        .size           _Z20convolutionColumnGPUPfS_S_iii,(.L_x_14 - _Z20convolutionColumnGPUPfS_S_iii)
        .other          _Z20convolutionColumnGPUPfS_S_iii,@"STO_CUDA_ENTRY STV_DEFAULT"
_Z20convolutionColumnGPUPfS_S_iii:
.text._Z20convolutionColumnGPUPfS_S_iii:
[----:B------:R-:W-:Y:S01]  /*0000*/  LDC R1, c[0x0][0x37c] ;  /* 0x0000df00ff017b82 */ /* 0x000fe20000000800 */
[----:B------:R-:W0:Y:S01]  /*0010*/  LDCU UR7, c[0x0][0x3a0] ;  /* 0x00007400ff0777ac */ /* 0x000e220008000800 */
[----:B------:R-:W1:Y:S01]  /*0020*/  S2R R0, SR_TID.X ;  /* 0x0000000000007919 */ /* 0x000e620000002100 */
[----:B------:R-:W-:Y:S01]  /*0030*/  HFMA2 R2, -RZ, RZ, 0, 0 ;  /* 0x00000000ff027431 */ /* 0x000fe200000001ff */
[----:B------:R-:W2:Y:S01]  /*0040*/  LDCU.64 UR8, c[0x0][0x358] ;  /* 0x00006b00ff0877ac */ /* 0x000ea20008000a00 */
[----:B------:R-:W3:Y:S01]  /*0050*/  S2R R3, SR_TID.Y ;  /* 0x0000000000037919 */ /* 0x000ee20000002200 */
[----:B0-----:R-:W-:-:S09]  /*0060*/  UISETP.GE.AND UP0, UPT, UR7, URZ, UPT ;  /* 0x000000ff0700728c */ /* 0x001fd2000bf06270 */
[----:B--2---:R-:W-:Y:S05]  /*0070*/  BRA.U !UP0, `(.L_x_0) ;  /* 0x0000000d08307547 */ /* 0x004fea000b800000 */
[----:B------:R-:W-:Y:S01]  /*0080*/  UISETP.GE.U32.AND UP0, UPT, UR7, 0x4, UPT ;  /* 0x000000040700788c */ /* 0x000fe2000bf06070 */
[----:B------:R-:W-:Y:S01]  /*0090*/  MOV R2, RZ ;  /* 0x000000ff00027202 */ /* 0x000fe20000000f00 */
[----:B------:R-:W-:-:S07]  /*00a0*/  UIADD3 UR4, UPT, UPT, -UR7, URZ, URZ ;  /* 0x000000ff07047290 */ /* 0x000fce000fffe1ff */
[----:B------:R-:W-:Y:S05]  /*00b0*/  BRA.U !UP0, `(.L_x_1) ;  /* 0x0000000508a47547 */ /* 0x000fea000b800000 */
[----:B------:R-:W0:Y:S01]  /*00c0*/  LDC R4, c[0x0][0x398] ;  /* 0x0000e600ff047b82 */ /* 0x000e220000000800 */
[----:B---3--:R-:W-:Y:S01]  /*00d0*/  VIADD R7, R3, -UR7 ;  /* 0x8000000703077c36 */ /* 0x008fe20008000000 */
[----:B------:R-:W-:Y:S01]  /*00e0*/  USHF.L.U32 UR6, UR7, 0x1, URZ ;  /* 0x0000000107067899 */ /* 0x000fe200080006ff */
[----:B------:R-:W-:Y:S01]  /*00f0*/  MOV R2, RZ ;  /* 0x000000ff00027202 */ /* 0x000fe20000000f00 */
[----:B------:R-:W-:Y:S01]  /*0100*/  UIADD3 UR5, UPT, UPT, -UR7, 0x3, URZ ;  /* 0x0000000307057890 */ /* 0x000fe2000fffe1ff */
[C---:B------:R-:W-:Y:S01]  /*0110*/  VIADD R15, R7.reuse, 0x3 ;  /* 0x00000003070f7836 */ /* 0x040fe20000000000 */
[C---:B------:R-:W-:Y:S01]  /*0120*/  IADD3 R9, PT, PT, R7.reuse, 0x2, RZ ;  /* 0x0000000207097810 */ /* 0x040fe20007ffe0ff */
[C---:B------:R-:W-:Y:S01]  /*0130*/  VIADD R21, R7.reuse, 0x6 ;  /* 0x0000000607157836 */ /* 0x040fe20000000000 */
[----:B------:R-:W2:Y:S01]  /*0140*/  LDC R5, c[0x0][0x398] ;  /* 0x0000e600ff057b82 */ /* 0x000ea20000000800 */
[C---:B------:R-:W-:Y:S01]  /*0150*/  IADD3 R17, PT, PT, R7.reuse, 0x4, RZ ;  /* 0x0000000407117810 */ /* 0x040fe20007ffe0ff */
[----:B------:R-:W-:Y:S01]  /*0160*/  ULOP3.LUT UR4, UR6, 0xfffffff8, URZ, 0xc0, !UPT ;  /* 0xfffffff806047892 */ /* 0x000fe2000f8ec0ff */
[C---:B------:R-:W-:Y:S01]  /*0170*/  IADD3 R19, PT, PT, R7.reuse, 0x5, RZ ;  /* 0x0000000507137810 */ /* 0x040fe20007ffe0ff */
[----:B------:R-:W3:Y:S01]  /*0180*/  LDCU UR10, c[0x0][0x39c] ;  /* 0x00007380ff0a77ac */ /* 0x000ee20008000800 */
[----:B------:R-:W-:-:S02]  /*0190*/  IADD3 R25, PT, PT, R7, 0x7, RZ ;  /* 0x0000000707197810 */ /* 0x000fc40007ffe0ff */
[----:B------:R-:W-:Y:S01]  /*01a0*/  MOV R23, UR6 ;  /* 0x0000000600177c02 */ /* 0x000fe20008000f00 */
[----:B------:R-:W4:Y:S01]  /*01b0*/  LDC.64 R12, c[0x0][0x390] ;  /* 0x0000e400ff0c7b82 */ /* 0x000f220000000a00 */
[----:B------:R-:W-:Y:S01]  /*01c0*/  UIADD3 UR4, UPT, UPT, -UR4, URZ, URZ ;  /* 0x000000ff04047290 */ /* 0x000fe2000fffe1ff */
[-C--:B0-----:R-:W-:Y:S02]  /*01d0*/  IMAD R11, R7, R4.reuse, R4 ;  /* 0x00000004070b7224 */ /* 0x081fe400078e0204 */
[-CC-:B-1----:R-:W-:Y:S02]  /*01e0*/  IMAD R9, R9, R4.reuse, R0.reuse ;  /* 0x0000000409097224 */ /* 0x182fe400078e0200 */
[-CC-:B------:R-:W-:Y:S02]  /*01f0*/  IMAD R6, R15, R4.reuse, R0.reuse ;  /* 0x000000040f067224 */ /* 0x180fe400078e0200 */
[-CC-:B------:R-:W-:Y:S02]  /*0200*/  IMAD R8, R17, R4.reuse, R0.reuse ;  /* 0x0000000411087224 */ /* 0x180fe400078e0200 */
[----:B------:R-:W-:-:S02]  /*0210*/  IMAD R10, R19, R4, R0 ;  /* 0x00000004130a7224 */ /* 0x000fc400078e0200 */
[-CC-:B------:R-:W-:Y:S02]  /*0220*/  IMAD R22, R21, R4.reuse, R0.reuse ;  /* 0x0000000415167224 */ /* 0x180fe400078e0200 */
[-CC-:B------:R-:W-:Y:S02]  /*0230*/  IMAD R24, R25, R4.reuse, R0.reuse ;  /* 0x0000000419187224 */ /* 0x180fe400078e0200 */
[--C-:B------:R-:W-:Y:S02]  /*0240*/  IMAD R4, R7, R4, R0.reuse ;  /* 0x0000000407047224 */ /* 0x100fe400078e0200 */
[----:B--234-:R-:W-:-:S07]  /*0250*/  IMAD.IADD R11, R11, 0x1, R0 ;  /* 0x000000010b0b7824 */ /* 0x01cfce00078e0200 */
.L_x_2:
[C---:B------:R-:W-:Y:S02]  /*0260*/  ISETP.GE.AND P3, PT, R7.reuse, UR10, PT ;  /* 0x0000000a07007c0c */ /* 0x040fe4000bf66270 */
[C---:B------:R-:W-:Y:S02]  /*0270*/  IADD3 R14, PT, PT, R7.reuse, 0x1, RZ ;  /* 0x00000001070e7810 */ /* 0x040fe40007ffe0ff */
[C---:B------:R-:W-:Y:S02]  /*0280*/  ISETP.LT.OR P3, PT, R7.reuse, RZ, P3 ;  /* 0x000000ff0700720c */ /* 0x040fe40001f61670 */
[----:B------:R-:W-:Y:S02]  /*0290*/  IADD3 R15, PT, PT, R7, 0x2, RZ ;  /* 0x00000002070f7810 */ /* 0x000fe40007ffe0ff */
[----:B------:R-:W-:Y:S02]  /*02a0*/  ISETP.GE.AND P2, PT, R14, UR10, PT ;  /* 0x0000000a0e007c0c */ /* 0x000fe4000bf46270 */
[----:B------:R-:W-:-:S02]  /*02b0*/  ISETP.GE.AND P1, PT, R15, UR10, PT ;  /* 0x0000000a0f007c0c */ /* 0x000fc4000bf26270 */
[----:B------:R-:W-:Y:S01]  /*02c0*/  ISETP.LT.OR P2, PT, R14, RZ, P2 ;  /* 0x000000ff0e00720c */ /* 0x000fe20001741670 */
[----:B------:R-:W-:Y:S01]  /*02d0*/  VIADD R14, R7, 0x3 ;  /* 0x00000003070e7836 */ /* 0x000fe20000000000 */
[----:B------:R-:W-:-:S03]  /*02e0*/  ISETP.LT.OR P1, PT, R15, RZ, P1 ;  /* 0x000000ff0f00720c */ /* 0x000fc60000f21670 */
[----:B------:R-:W0:Y:S01]  /*02f0*/  @!P3 LDC.64 R26, c[0x0][0x388] ;  /* 0x0000e200ff1abb82 */ /* 0x000e220000000a00 */
[----:B------:R-:W-:-:S04]  /*0300*/  ISETP.GE.AND P0, PT, R14, UR10, PT ;  /* 0x0000000a0e007c0c */ /* 0x000fc8000bf06270 */
[----:B------:R-:W-:Y:S01]  /*0310*/  ISETP.LT.OR P0, PT, R14, RZ, P0 ;  /* 0x000000ff0e00720c */ /* 0x000fe20000701670 */
[----:B------:R-:W-:Y:S02]  /*0320*/  IMAD.WIDE R14, R23, 0x4, R12 ;  /* 0x00000004170e7825 */ /* 0x000fe400078e020c */
[----:B------:R-:W1:Y:S03]  /*0330*/  @!P2 LDC.64 R20, c[0x0][0x388] ;  /* 0x0000e200ff14ab82 */ /* 0x000e660000000a00 */
[----:B------:R-:W2:Y:S04]  /*0340*/  @!P3 LDG.E R25, desc[UR8][R14.64] ;  /* 0x000000080e19b981 */ /* 0x000ea8000c1e1900 */
[----:B------:R-:W3:Y:S01]  /*0350*/  @!P1 LDG.E R29, desc[UR8][R14.64+-0x8] ;  /* 0xfffff8080e1d9981 */ /* 0x000ee2000c1e1900 */
[----:B------:R-:W4:Y:S01]  /*0360*/  @!P1 LDC.64 R18, c[0x0][0x388] ;  /* 0x0000e200ff129b82 */ /* 0x000f220000000a00 */
[----:B0-----:R-:W-:-:S07]  /*0370*/  @!P3 IMAD.WIDE R26, R4, 0x4, R26 ;  /* 0x00000004041ab825 */ /* 0x001fce00078e021a */
[----:B------:R-:W0:Y:S01]  /*0380*/  @!P0 LDC.64 R16, c[0x0][0x388] ;  /* 0x0000e200ff108b82 */ /* 0x000e220000000a00 */
[----:B------:R-:W2:Y:S01]  /*0390*/  @!P3 LDG.E R27, desc[UR8][R26.64] ;  /* 0x000000081a1bb981 */ /* 0x000ea2000c1e1900 */
[----:B-1----:R-:W-:-:S06]  /*03a0*/  @!P2 IMAD.WIDE R20, R11, 0x4, R20 ;  /* 0x000000040b14a825 */ /* 0x002fcc00078e0214 */
[----:B------:R1:W5:Y:S01]  /*03b0*/  @!P2 LDG.E R21, desc[UR8][R20.64] ;  /* 0x000000081415a981 */ /* 0x000362000c1e1900 */
[----:B----4-:R-:W-:-:S03]  /*03c0*/  @!P1 IMAD.WIDE R18, R9, 0x4, R18 ;  /* 0x0000000409129825 */ /* 0x010fc600078e0212 */
[----:B------:R-:W5:Y:S04]  /*03d0*/  @!P2 LDG.E R26, desc[UR8][R14.64+-0x4] ;  /* 0xfffffc080e1aa981 */ /* 0x000f68000c1e1900 */
[----:B------:R-:W3:Y:S01]  /*03e0*/  @!P1 LDG.E R19, desc[UR8][R18.64] ;  /* 0x0000000812139981 */ /* 0x000ee2000c1e1900 */
[----:B0-----:R-:W-:-:S05]  /*03f0*/  @!P0 IMAD.WIDE R16, R6, 0x4, R16 ;  /* 0x0000000406108825 */ /* 0x001fca00078e0210 */
[----:B------:R0:W4:Y:S04]  /*0400*/  @!P0 LDG.E R28, desc[UR8][R16.64] ;  /* 0x00000008101c8981 */ /* 0x000128000c1e1900 */
[----:B------:R-:W4:Y:S01]  /*0410*/  @!P0 LDG.E R18, desc[UR8][R14.64+-0xc] ;  /* 0xfffff4080e128981 */ /* 0x000f22000c1e1900 */
[----:B-1----:R-:W-:-:S05]  /*0420*/  VIADD R20, R7, 0x6 ;  /* 0x0000000607147836 */ /* 0x002fca0000000000 */
[----:B------:R-:W-:-:S04]  /*0430*/  ISETP.GE.AND P5, PT, R20, UR10, PT ;  /* 0x0000000a14007c0c */ /* 0x000fc8000bfa6270 */
[----:B------:R-:W-:Y:S01]  /*0440*/  ISETP.LT.OR P5, PT, R20, RZ, P5 ;  /* 0x000000ff1400720c */ /* 0x000fe20002fa1670 */
[----:B--2---:R-:W-:Y:S01]  /*0450*/  @!P3 FFMA R2, R27, R25, R2 ;  /* 0x000000191b02b223 */ /* 0x004fe20000000002 */
[C---:B------:R-:W-:Y:S02]  /*0460*/  IADD3 R25, PT, PT, R7.reuse, 0x4, RZ ;  /* 0x0000000407197810 */ /* 0x040fe40007ffe0ff */
[----:B------:R-:W-:Y:S02]  /*0470*/  IADD3 R27, PT, PT, R7, 0x5, RZ ;  /* 0x00000005071b7810 */ /* 0x000fe40007ffe0ff */
[----:B------:R-:W-:Y:S02]  /*0480*/  ISETP.GE.AND P3, PT, R25, UR10, PT ;  /* 0x0000000a19007c0c */ /* 0x000fe4000bf66270 */
[----:B------:R-:W-:Y:S02]  /*0490*/  ISETP.GE.AND P4, PT, R27, UR10, PT ;  /* 0x0000000a1b007c0c */ /* 0x000fe4000bf86270 */
[----:B------:R-:W-:-:S02]  /*04a0*/  ISETP.LT.OR P3, PT, R25, RZ, P3 ;  /* 0x000000ff1900720c */ /* 0x000fc40001f61670 */
[----:B------:R-:W-:Y:S01]  /*04b0*/  ISETP.LT.OR P4, PT, R27, RZ, P4 ;  /* 0x000000ff1b00720c */ /* 0x000fe20002781670 */
[----:B-----5:R-:W-:Y:S01]  /*04c0*/  @!P2 FFMA R2, R21, R26, R2 ;  /* 0x0000001a1502a223 */ /* 0x020fe20000000002 */
[----:B------:R-:W-:Y:S01]  /*04d0*/  IADD3 R25, PT, PT, R7, 0x7, RZ ;  /* 0x0000000707197810 */ /* 0x000fe20007ffe0ff */
[----:B------:R-:W1:Y:S02]  /*04e0*/  @!P5 LDC.64 R26, c[0x0][0x388] ;  /* 0x0000e200ff1adb82 */ /* 0x000e640000000a00 */
[----:B---3--:R-:W-:Y:S01]  /*04f0*/  @!P1 FFMA R2, R19, R29, R2 ;  /* 0x0000001d13029223 */ /* 0x008fe20000000002 */
[C---:B------:R-:W-:Y:S01]  /*0500*/  ISETP.GE.AND P1, PT, R25.reuse, UR10, PT ;  /* 0x0000000a19007c0c */ /* 0x040fe2000bf26270 */
[----:B------:R-:W2:Y:S03]  /*0510*/  @!P5 LDG.E R29, desc[UR8][R14.64+-0x18] ;  /* 0xffffe8080e1dd981 */ /* 0x000ea6000c1e1900 */
[----:B------:R-:W-:Y:S01]  /*0520*/  ISETP.LT.OR P1, PT, R25, RZ, P1 ;  /* 0x000000ff1900720c */ /* 0x000fe20000f21670 */
[----:B------:R-:W3:Y:S01]  /*0530*/  @!P3 LDC.64 R20, c[0x0][0x388] ;  /* 0x0000e200ff14bb82 */ /* 0x000ee20000000a00 */
[----:B------:R-:W5:Y:S07]  /*0540*/  @!P3 LDG.E R25, desc[UR8][R14.64+-0x10] ;  /* 0xfffff0080e19b981 */ /* 0x000f6e000c1e1900 */
[----:B0-----:R-:W0:Y:S01]  /*0550*/  @!P4 LDC.64 R16, c[0x0][0x388] ;  /* 0x0000e200ff10cb82 */ /* 0x001e220000000a00 */
[----:B----4-:R-:W-:-:S02]  /*0560*/  @!P0 FFMA R2, R28, R18, R2 ;  /* 0x000000121c028223 */ /* 0x010fc40000000002 */
[----:B------:R-:W4:Y:S05]  /*0570*/  @!P4 LDG.E R28, desc[UR8][R14.64+-0x14] ;  /* 0xffffec080e1cc981 */ /* 0x000f2a000c1e1900 */
[----:B------:R-:W0:Y:S01]  /*0580*/  @!P1 LDC.64 R18, c[0x0][0x388] ;  /* 0x0000e200ff129b82 */ /* 0x000e220000000a00 */
[----:B---3--:R-:W-:-:S04]  /*0590*/  @!P3 IMAD.WIDE R20, R8, 0x4, R20 ;  /* 0x000000040814b825 */ /* 0x008fc800078e0214 */
[----:B-1----:R-:W-:Y:S02]  /*05a0*/  @!P5 IMAD.WIDE R26, R22, 0x4, R26 ;  /* 0x00000004161ad825 */ /* 0x002fe400078e021a */
[----:B------:R-:W5:Y:S02]  /*05b0*/  @!P3 LDG.E R21, desc[UR8][R20.64] ;  /* 0x000000081415b981 */ /* 0x000f64000c1e1900 */
[----:B0-----:R-:W-:Y:S02]  /*05c0*/  @!P4 IMAD.WIDE R16, R10, 0x4, R16 ;  /* 0x000000040a10c825 */ /* 0x001fe400078e0210 */
[----:B------:R-:W2:Y:S04]  /*05d0*/  @!P5 LDG.E R27, desc[UR8][R26.64] ;  /* 0x000000081a1bd981 */ /* 0x000ea8000c1e1900 */
[----:B------:R-:W4:Y:S01]  /*05e0*/  @!P4 LDG.E R17, desc[UR8][R16.64] ;  /* 0x000000081011c981 */ /* 0x000f22000c1e1900 */
[----:B------:R-:W-:-:S06]  /*05f0*/  @!P1 IMAD.WIDE R18, R24, 0x4, R18 ;  /* 0x0000000418129825 */ /* 0x000fcc00078e0212 */
[----:B------:R-:W3:Y:S04]  /*0600*/  @!P1 LDG.E R19, desc[UR8][R18.64] ;  /* 0x0000000812139981 */ /* 0x000ee8000c1e1900 */
[----:B------:R-:W3:Y:S01]  /*0610*/  @!P1 LDG.E R16, desc[UR8][R14.64+-0x1c] ;  /* 0xffffe4080e109981 */ /* 0x000ee2000c1e1900 */
[----:B------:R-:W-:-:S04]  /*0620*/  UIADD3 UR4, UPT, UPT, UR4, 0x8, URZ ;  /* 0x0000000804047890 */ /* 0x000fc8000fffe0ff */
[----:B------:R-:W-:Y:S01]  /*0630*/  UISETP.NE.AND UP0, UPT, UR4, URZ, UPT ;  /* 0x000000ff0400728c */ /* 0x000fe2000bf05270 */
[----:B------:R-:W-:Y:S01]  /*0640*/  IADD3 R23, PT, PT, R23, -0x8, RZ ;  /* 0xfffffff817177810 */ /* 0x000fe20007ffe0ff */
[----:B------:R-:W-:Y:S01]  /*0650*/  VIADD R7, R7, 0x8 ;  /* 0x0000000807077836 */ /* 0x000fe20000000000 */
[C---:B------:R-:W-:Y:S01]  /*0660*/  LEA R4, R5.reuse, R4, 0x3 ;  /* 0x0000000405047211 */ /* 0x040fe200078e18ff */
[C---:B------:R-:W-:Y:S01]  /*0670*/  IMAD R6, R5.reuse, 0x8, R6 ;  /* 0x0000000805067824 */ /* 0x040fe200078e0206 */
[C---:B------:R-:W-:Y:S01]  /*0680*/  LEA R11, R5.reuse, R11, 0x3 ;  /* 0x0000000b050b7211 */ /* 0x040fe200078e18ff */
[C---:B------:R-:W-:Y:S01]  /*0690*/  IMAD R24, R5.reuse, 0x8, R24 ;  /* 0x0000000805187824 */ /* 0x040fe200078e0218 */
[C---:B------:R-:W-:Y:S02]  /*06a0*/  LEA R9, R5.reuse, R9, 0x3 ;  /* 0x0000000905097211 */ /* 0x040fe400078e18ff */
[C---:B------:R-:W-:Y:S02]  /*06b0*/  LEA R8, R5.reuse, R8, 0x3 ;  /* 0x0000000805087211 */ /* 0x040fe400078e18ff */
[----:B------:R-:W-:-:S02]  /*06c0*/  LEA R10, R5, R10, 0x3 ;  /* 0x0000000a050a7211 */ /* 0x000fc400078e18ff */
[----:B------:R-:W-:Y:S01]  /*06d0*/  LEA R22, R5, R22, 0x3 ;  /* 0x0000001605167211 */ /* 0x000fe200078e18ff */
[----:B------:R-:W-:Y:S01]  /*06e0*/  UIADD3 UR5, UPT, UPT, UR5, 0x8, URZ ;  /* 0x0000000805057890 */ /* 0x000fe2000fffe0ff */
[----:B-----5:R-:W-:-:S04]  /*06f0*/  @!P3 FFMA R2, R21, R25, R2 ;  /* 0x000000191502b223 */ /* 0x020fc80000000002 */
[----:B----4-:R-:W-:-:S04]  /*0700*/  @!P4 FFMA R2, R17, R28, R2 ;  /* 0x0000001c1102c223 */ /* 0x010fc80000000002 */
[----:B--2---:R-:W-:-:S04]  /*0710*/  @!P5 FFMA R2, R27, R29, R2 ;  /* 0x0000001d1b02d223 */ /* 0x004fc80000000002 */
[----:B---3--:R-:W-:Y:S01]  /*0720*/  @!P1 FFMA R2, R19, R16, R2 ;  /* 0x0000001013029223 */ /* 0x008fe20000000002 */
[----:B------:R-:W-:Y:S06]  /*0730*/  BRA.U UP0, `(.L_x_2) ;  /* 0xfffffff900c87547 */ /* 0x000fec000b83ffff */
[----:B------:R-:W-:-:S12]  /*0740*/  UIADD3 UR4, UPT, UPT, UR5, -0x3, URZ ;  /* 0xfffffffd05047890 */ /* 0x000fd8000fffe0ff */
.L_x_1:
[----:B------:R-:W0:Y:S01]  /*0750*/  LDC R14, c[0x0][0x3a0] ;  /* 0x0000e800ff0e7b82 */ /* 0x000e220000000800 */
[----:B------:R-:W2:Y:S01]  /*0760*/  LDCU UR6, c[0x0][0x39c] ;  /* 0x00007380ff0677ac */ /* 0x000ea20008000800 */
[C---:B0-----:R-:W-:Y:S02]  /*0770*/  SHF.L.U32 R4, R14.reuse, 0x1, RZ ;  /* 0x000000010e047819 */ /* 0x041fe400000006ff */
[----:B------:R-:W-:Y:S02]  /*0780*/  LOP3.LUT R5, R14, 0x1, RZ, 0xc0, !PT ;  /* 0x000000010e057812 */ /* 0x000fe400078ec0ff */
[----:B------:R-:W-:Y:S02]  /*0790*/  LOP3.LUT R4, R4, 0x6, RZ, 0xc0, !PT ;  /* 0x0000000604047812 */ /* 0x000fe400078ec0ff */
[----:B------:R-:W-:Y:S02]  /*07a0*/  ISETP.NE.U32.AND P3, PT, R5, 0x1, PT ;  /* 0x000000010500780c */ /* 0x000fe40003f65070 */
[----:B------:R-:W-:-:S13]  /*07b0*/  ISETP.GE.U32.AND P0, PT, R4, 0x3, PT ;  /* 0x000000030400780c */ /* 0x000fda0003f06070 */
[----:B--2---:R-:W-:Y:S05]  /*07c0*/  @!P0 BRA `(.L_x_3) ;  /* 0x0000000000b48947 */ /* 0x004fea0003800000 */
[----:B------:R-:W0:Y:S01]  /*07d0*/  LDCU UR5, c[0x0][0x39c] ;  /* 0x00007380ff0577ac */ /* 0x000e220008000800 */
[----:B---3--:R-:W-:Y:S01]  /*07e0*/  IADD3 R21, PT, PT, R3, UR4, RZ ;  /* 0x0000000403157c10 */ /* 0x008fe2000fffe0ff */
[----:B------:R-:W2:Y:S03]  /*07f0*/  LDC.64 R12, c[0x0][0x390] ;  /* 0x0000e400ff0c7b82 */ /* 0x000ea60000000a00 */
[C---:B------:R-:W-:Y:S01]  /*0800*/  IADD3 R23, PT, PT, R21.reuse, 0x1, RZ ;  /* 0x0000000115177810 */ /* 0x040fe20007ffe0ff */
[C---:B------:R-:W-:Y:S01]  /*0810*/  VIADD R17, R21.reuse, 0x2 ;  /* 0x0000000215117836 */ /* 0x040fe20000000000 */
[C---:B------:R-:W-:Y:S02]  /*0820*/  IADD3 R16, PT, PT, R21.reuse, 0x3, RZ ;  /* 0x0000000315107810 */ /* 0x040fe40007ffe0ff */
[----:B0-----:R-:W-:Y:S02]  /*0830*/  ISETP.GE.AND P0, PT, R21, UR5, PT ;  /* 0x0000000515007c0c */ /* 0x001fe4000bf06270 */
[----:B------:R-:W-:-:S02]  /*0840*/  ISETP.GE.AND P1, PT, R23, UR5, PT ;  /* 0x0000000517007c0c */ /* 0x000fc4000bf26270 */
[----:B------:R-:W-:Y:S02]  /*0850*/  ISETP.LT.OR P0, PT, R21, RZ, P0 ;  /* 0x000000ff1500720c */ /* 0x000fe40000701670 */
[----:B------:R-:W-:Y:S02]  /*0860*/  ISETP.GE.AND P2, PT, R17, UR5, PT ;  /* 0x0000000511007c0c */ /* 0x000fe4000bf46270 */
[----:B------:R-:W-:Y:S02]  /*0870*/  ISETP.LT.OR P1, PT, R23, RZ, P1 ;  /* 0x000000ff1700720c */ /* 0x000fe40000f21670 */
[----:B------:R-:W-:Y:S02]  /*0880*/  ISETP.LT.OR P2, PT, R17, RZ, P2 ;  /* 0x000000ff1100720c */ /* 0x000fe40001741670 */
[----:B------:R-:W-:-:S04]  /*0890*/  ISETP.GE.AND P4, PT, R16, UR5, PT ;  /* 0x0000000510007c0c */ /* 0x000fc8000bf86270 */
[----:B------:R-:W-:Y:S01]  /*08a0*/  ISETP.LT.OR P4, PT, R16, RZ, P4 ;  /* 0x000000ff1000720c */ /* 0x000fe20002781670 */
[----:B------:R-:W1:Y:S08]  /*08b0*/  @!P0 LDC R19, c[0x0][0x398] ;  /* 0x0000e600ff138b82 */ /* 0x000e700000000800 */
[----:B------:R-:W0:Y:S08]  /*08c0*/  @!P1 LDC R20, c[0x0][0x398] ;  /* 0x0000e600ff149b82 */ /* 0x000e300000000800 */
[----:B------:R-:W3:Y:S08]  /*08d0*/  @!P0 LDC.64 R10, c[0x0][0x388] ;  /* 0x0000e200ff0a8b82 */ /* 0x000ef00000000a00 */
[----:B------:R-:W4:Y:S01]  /*08e0*/  @!P2 LDC R18, c[0x0][0x398] ;  /* 0x0000e600ff12ab82 */ /* 0x000f220000000800 */
[----:B-1----:R-:W-:Y:S01]  /*08f0*/  @!P0 IMAD R21, R21, R19, R0 ;  /* 0x0000001315158224 */ /* 0x002fe200078e0200 */
[----:B------:R-:W-:-:S05]  /*0900*/  IADD3 R19, PT, PT, R14, -UR4, RZ ;  /* 0x800000040e137c10 */ /* 0x000fca000fffe0ff */
[----:B--2---:R-:W-:Y:S01]  /*0910*/  IMAD.WIDE R12, R19, 0x4, R12 ;  /* 0x00000004130c7825 */ /* 0x004fe200078e020c */
[----:B------:R-:W1:Y:S03]  /*0920*/  @!P1 LDC.64 R8, c[0x0][0x388] ;  /* 0x0000e200ff089b82 */ /* 0x000e660000000a00 */
[----:B0-----:R-:W-:-:S05]  /*0930*/  @!P1 IMAD R23, R23, R20, R0 ;  /* 0x0000001417179224 */ /* 0x001fca00078e0200 */
[----:B------:R-:W0:Y:S01]  /*0940*/  @!P2 LDC.64 R6, c[0x0][0x388] ;  /* 0x0000e200ff06ab82 */ /* 0x000e220000000a00 */
[----:B---3--:R-:W-:-:S06]  /*0950*/  @!P0 IMAD.WIDE R10, R21, 0x4, R10 ;  /* 0x00000004150a8825 */ /* 0x008fcc00078e020a */
[----:B------:R-:W2:Y:S01]  /*0960*/  @!P0 LDG.E R11, desc[UR8][R10.64] ;  /* 0x000000080a0b8981 */ /* 0x000ea2000c1e1900 */
[----:B------:R-:W3:Y:S01]  /*0970*/  @!P4 LDC R15, c[0x0][0x398] ;  /* 0x0000e600ff0fcb82 */ /* 0x000ee20000000800 */
[----:B----4-:R-:W-:Y:S02]  /*0980*/  @!P2 IMAD R19, R17, R18, R0 ;  /* 0x000000121113a224 */ /* 0x010fe400078e0200 */
[----:B------:R-:W2:Y:S04]  /*0990*/  @!P0 LDG.E R17, desc[UR8][R12.64] ;  /* 0x000000080c118981 */ /* 0x000ea8000c1e1900 */
[----:B------:R-:W4:Y:S01]  /*09a0*/  @!P4 LDG.E R18, desc[UR8][R12.64+-0xc] ;  /* 0xfffff4080c12c981 */ /* 0x000f22000c1e1900 */
[----:B------:R-:W5:Y:S01]  /*09b0*/  @!P4 LDC.64 R4, c[0x0][0x388] ;  /* 0x0000e200ff04cb82 */ /* 0x000f620000000a00 */
[----:B-1----:R-:W-:-:S06]  /*09c0*/  @!P1 IMAD.WIDE R8, R23, 0x4, R8 ;  /* 0x0000000417089825 */ /* 0x002fcc00078e0208 */
[----:B------:R-:W4:Y:S01]  /*09d0*/  @!P1 LDG.E R9, desc[UR8][R8.64] ;  /* 0x0000000808099981 */ /* 0x000f22000c1e1900 */
[----:B0-----:R-:W-:-:S06]  /*09e0*/  @!P2 IMAD.WIDE R6, R19, 0x4, R6 ;  /* 0x000000041306a825 */ /* 0x001fcc00078e0206 */
[----:B------:R-:W4:Y:S01]  /*09f0*/  @!P2 LDG.E R7, desc[UR8][R6.64] ;  /* 0x000000080607a981 */ /* 0x000f22000c1e1900 */
[----:B---3--:R-:W-:-:S03]  /*0a00*/  @!P4 IMAD R19, R16, R15, R0 ;  /* 0x0000000f1013c224 */ /* 0x008fc600078e0200 */
[----:B------:R-:W4:Y:S04]  /*0a10*/  @!P1 LDG.E R15, desc[UR8][R12.64+-0x4] ;  /* 0xfffffc080c0f9981 */ /* 0x000f28000c1e1900 */
[----:B------:R-:W3:Y:S01]  /*0a20*/  @!P2 LDG.E R16, desc[UR8][R12.64+-0x8] ;  /* 0xfffff8080c10a981 */ /* 0x000ee2000c1e1900 */
[----:B-----5:R-:W-:-:S06]  /*0a30*/  @!P4 IMAD.WIDE R4, R19, 0x4, R4 ;  /* 0x000000041304c825 */ /* 0x020fcc00078e0204 */
[----:B------:R-:W5:Y:S01]  /*0a40*/  @!P4 LDG.E R5, desc[UR8][R4.64] ;  /* 0x000000080405c981 */ /* 0x000f62000c1e1900 */
[----:B------:R-:W-:Y:S01]  /*0a50*/  UIADD3 UR4, UPT, UPT, UR4, 0x4, URZ ;  /* 0x0000000404047890 */ /* 0x000fe2000fffe0ff */
[----:B--2---:R-:W-:-:S04]  /*0a60*/  @!P0 FFMA R2, R11, R17, R2 ;  /* 0x000000110b028223 */ /* 0x004fc80000000002 */
[----:B----4-:R-:W-:-:S04]  /*0a70*/  @!P1 FFMA R2, R9, R15, R2 ;  /* 0x0000000f09029223 */ /* 0x010fc80000000002 */
[----:B---3--:R-:W-:-:S04]  /*0a80*/  @!P2 FFMA R2, R7, R16, R2 ;  /* 0x000000100702a223 */ /* 0x008fc80000000002 */
[----:B-----5:R-:W-:-:S07]  /*0a90*/  @!P4 FFMA R2, R5, R18, R2 ;  /* 0x000000120502c223 */ /* 0x020fce0000000002 */
.L_x_3:
[----:B------:R-:W-:Y:S05]  /*0aa0*/  @P3 BRA `(.L_x_4) ;  /* 0x0000000000643947 */ /* 0x000fea0003800000 */
[----:B------:R-:W0:Y:S01]  /*0ab0*/  LDCU UR5, c[0x0][0x39c] ;  /* 0x00007380ff0577ac */ /* 0x000e220008000800 */
[----:B---3--:R-:W-:Y:S01]  /*0ac0*/  IADD3 R11, PT, PT, R3, UR4, RZ ;  /* 0x00000004030b7c10 */ /* 0x008fe2000fffe0ff */
[----:B------:R-:W2:Y:S01]  /*0ad0*/  LDC.64 R6, c[0x0][0x390] ;  /* 0x0000e400ff067b82 */ /* 0x000ea20000000a00 */
[----:B------:R-:W-:-:S03]  /*0ae0*/  IADD3 R15, PT, PT, R14, -UR4, RZ ;  /* 0x800000040e0f7c10 */ /* 0x000fc6000fffe0ff */
[C---:B------:R-:W-:Y:S01]  /*0af0*/  VIADD R13, R11.reuse, 0x1 ;  /* 0x000000010b0d7836 */ /* 0x040fe20000000000 */
[----:B0-----:R-:W-:-:S04]  /*0b00*/  ISETP.GE.AND P0, PT, R11, UR5, PT ;  /* 0x000000050b007c0c */ /* 0x001fc8000bf06270 */
[----:B------:R-:W-:Y:S02]  /*0b10*/  ISETP.GE.AND P1, PT, R13, UR5, PT ;  /* 0x000000050d007c0c */ /* 0x000fe4000bf26270 */
[----:B------:R-:W-:Y:S02]  /*0b20*/  ISETP.LT.OR P0, PT, R11, RZ, P0 ;  /* 0x000000ff0b00720c */ /* 0x000fe40000701670 */
[----:B------:R-:W-:Y:S01]  /*0b30*/  ISETP.LT.OR P1, PT, R13, RZ, P1 ;  /* 0x000000ff0d00720c */ /* 0x000fe20000f21670 */
[----:B--2---:R-:W-:-:S10]  /*0b40*/  IMAD.WIDE R6, R15, 0x4, R6 ;  /* 0x000000040f067825 */ /* 0x004fd400078e0206 */
[----:B------:R-:W1:Y:S08]  /*0b50*/  @!P0 LDC R10, c[0x0][0x398] ;  /* 0x0000e600ff0a8b82 */ /* 0x000e700000000800 */
[----:B------:R-:W0:Y:S08]  /*0b60*/  @!P0 LDC.64 R8, c[0x0][0x388] ;  /* 0x0000e200ff088b82 */ /* 0x000e300000000a00 */
[----:B------:R-:W2:Y:S08]  /*0b70*/  @!P1 LDC R12, c[0x0][0x398] ;  /* 0x0000e600ff0c9b82 */ /* 0x000eb00000000800 */
[----:B------:R-:W3:Y:S01]  /*0b80*/  @!P1 LDC.64 R4, c[0x0][0x388] ;  /* 0x0000e200ff049b82 */ /* 0x000ee20000000a00 */
[----:B-1----:R-:W-:-:S02]  /*0b90*/  @!P0 IMAD R11, R11, R10, R0 ;  /* 0x0000000a0b0b8224 */ /* 0x002fc400078e0200 */
[----:B------:R-:W4:Y:S02]  /*0ba0*/  @!P0 LDG.E R10, desc[UR8][R6.64] ;  /* 0x00000008060a8981 */ /* 0x000f24000c1e1900 */
[----:B0-----:R-:W-:-:S06]  /*0bb0*/  @!P0 IMAD.WIDE R8, R11, 0x4, R8 ;  /* 0x000000040b088825 */ /* 0x001fcc00078e0208 */
[----:B------:R-:W4:Y:S01]  /*0bc0*/  @!P0 LDG.E R9, desc[UR8][R8.64] ;  /* 0x0000000808098981 */ /* 0x000f22000c1e1900 */
[----:B--2---:R-:W-:-:S04]  /*0bd0*/  @!P1 IMAD R11, R13, R12, R0 ;  /* 0x0000000c0d0b9224 */ /* 0x004fc800078e0200 */
[----:B---3--:R-:W-:Y:S02]  /*0be0*/  @!P1 IMAD.WIDE R4, R11, 0x4, R4 ;  /* 0x000000040b049825 */ /* 0x008fe400078e0204 */
[----:B------:R-:W2:Y:S04]  /*0bf0*/  @!P1 LDG.E R11, desc[UR8][R6.64+-0x4] ;  /* 0xfffffc08060b9981 */ /* 0x000ea8000c1e1900 */
[----:B------:R-:W2:Y:S01]  /*0c00*/  @!P1 LDG.E R5, desc[UR8][R4.64] ;  /* 0x0000000804059981 */ /* 0x000ea2000c1e1900 */
[----:B------:R-:W-:Y:S01]  /*0c10*/  UIADD3 UR4, UPT, UPT, UR4, 0x2, URZ ;  /* 0x0000000204047890 */ /* 0x000fe2000fffe0ff */
[----:B----4-:R-:W-:-:S04]  /*0c20*/  @!P0 FFMA R2, R9, R10, R2 ;  /* 0x0000000a09028223 */ /* 0x010fc80000000002 */
[----:B--2---:R-:W-:-:S07]  /*0c30*/  @!P1 FFMA R2, R5, R11, R2 ;  /* 0x0000000b05029223 */ /* 0x004fce0000000002 */
.L_x_4:
[----:B---3--:R-:W-:Y:S01]  /*0c40*/  IADD3 R9, PT, PT, R3, UR4, RZ ;  /* 0x0000000403097c10 */ /* 0x008fe2000fffe0ff */
[----:B------:R-:W-:Y:S03]  /*0c50*/  BSSY.RECONVERGENT B0, `(.L_x_0) ;  /* 0x000000e000007945 */ /* 0x000fe60003800200 */
[----:B------:R-:W-:-:S04]  /*0c60*/  ISETP.GE.AND P0, PT, R9, UR6, PT ;  /* 0x0000000609007c0c */ /* 0x000fc8000bf06270 */
[----:B------:R-:W-:-:S13]  /*0c70*/  ISETP.LT.OR P0, PT, R9, RZ, P0 ;  /* 0x000000ff0900720c */ /* 0x000fda0000701670 */
[----:B------:R-:W-:Y:S05]  /*0c80*/  @P0 BRA `(.L_x_5) ;  /* 0x0000000000280947 */ /* 0x000fea0003800000 */
[----:B------:R-:W0:Y:S01]  /*0c90*/  LDC.64 R6, c[0x0][0x390] ;  /* 0x0000e400ff067b82 */ /* 0x000e220000000a00 */
[----:B------:R-:W1:Y:S01]  /*0ca0*/  LDCU UR5, c[0x0][0x398] ;  /* 0x00007300ff0577ac */ /* 0x000e620008000800 */
[----:B------:R-:W-:-:S06]  /*0cb0*/  IADD3 R11, PT, PT, R14, -UR4, RZ ;  /* 0x800000040e0b7c10 */ /* 0x000fcc000fffe0ff */
[----:B------:R-:W2:Y:S01]  /*0cc0*/  LDC.64 R4, c[0x0][0x388] ;  /* 0x0000e200ff047b82 */ /* 0x000ea20000000a00 */
[----:B-1----:R-:W-:Y:S02]  /*0cd0*/  IMAD R9, R9, UR5, R0 ;  /* 0x0000000509097c24 */ /* 0x002fe4000f8e0200 */
[----:B0-----:R-:W-:-:S06]  /*0ce0*/  IMAD.WIDE R6, R11, 0x4, R6 ;  /* 0x000000040b067825 */ /* 0x001fcc00078e0206 */
[----:B------:R-:W3:Y:S01]  /*0cf0*/  LDG.E R6, desc[UR8][R6.64] ;  /* 0x0000000806067981 */ /* 0x000ee2000c1e1900 */
[----:B--2---:R-:W-:-:S06]  /*0d00*/  IMAD.WIDE R4, R9, 0x4, R4 ;  /* 0x0000000409047825 */ /* 0x004fcc00078e0204 */
[----:B------:R-:W3:Y:S02]  /*0d10*/  LDG.E R5, desc[UR8][R4.64] ;  /* 0x0000000804057981 */ /* 0x000ee4000c1e1900 */
[----:B---3--:R-:W-:-:S07]  /*0d20*/  FFMA R2, R5, R6, R2 ;  /* 0x0000000605027223 */ /* 0x008fce0000000002 */
.L_x_5:
[----:B------:R-:W-:Y:S05]  /*0d30*/  BSYNC.RECONVERGENT B0 ;  /* 0x0000000000007941 */ /* 0x000fea0003800200 */
.L_x_0:
[----:B------:R-:W0:Y:S01]  /*0d40*/  LDC.64 R4, c[0x0][0x380] ;  /* 0x0000e000ff047b82 */ /* 0x000e220000000a00 */
[----:B------:R-:W1:Y:S02]  /*0d50*/  LDCU UR5, c[0x0][0x398] ;  /* 0x00007300ff0577ac */ /* 0x000e640008000800 */
[----:B-1-3--:R-:W-:-:S04]  /*0d60*/  IMAD R3, R3, UR5, R0 ;  /* 0x0000000503037c24 */ /* 0x00afc8000f8e0200 */
[----:B0-----:R-:W-:-:S05]  /*0d70*/  IMAD.WIDE R4, R3, 0x4, R4 ;  /* 0x0000000403047825 */ /* 0x001fca00078e0204 */
[----:B------:R-:W-:Y:S01]  /*0d80*/  STG.E desc[UR8][R4.64], R2 ;  /* 0x0000000204007986 */ /* 0x000fe2000c101908 */
[----:B------:R-:W-:Y:S05]  /*0d90*/  EXIT ;  /* 0x000000000000794d */ /* 0x000fea0003800000 */
.L_x_6:
[----:B------:R-:W-:-:S00]  /*0da0*/  BRA `(.L_x_6) ;  /* 0xfffffffc00fc7947 */ /* 0x000fc0000383ffff */
[----:B------:R-:W-:-:S00]  /*0db0*/  NOP ;  /* 0x0000000000007918 */ /* 0x000fc00000000000 */
        /* <DEDUP_REMOVED lines=12> */
.L_x_14:


//--------------------- .text._Z17convolutionRowGPUPfS_S_iii --------------------------
	.section	.text._Z17convolutionRowGPUPfS_S_iii,"ax",@progbits
	.align	128
        .global         _Z17convolutionRowGPUPfS_S_iii
        .type           _Z17convolutionRowGPUPfS_S_iii,@function
        .size           _Z17convolutionRowGPUPfS_S_iii,(.L_x_15 - _Z17convolutionRowGPUPfS_S_iii)
        .other          _Z17convolutionRowGPUPfS_S_iii,@"STO_CUDA_ENTRY STV_DEFAULT"
_Z17convolutionRowGPUPfS_S_iii:
.text._Z17convolutionRowGPUPfS_S_iii:
[----:B------:R-:W-:Y:S01]  /*0000*/  LDC R1, c[0x0][0x37c] ;  /* 0x0000df00ff017b82 */ /* 0x000fe20000000800 */
[----:B------:R-:W0:Y:S01]  /*0010*/  LDCU UR7, c[0x0][0x3a0] ;  /* 0x00007400ff0777ac */ /* 0x000e220008000800 */
[----:B------:R-:W1:Y:S01]  /*0020*/  S2R R2, SR_TID.X ;  /* 0x0000000000027919 */ /* 0x000e620000002100 */
[----:B------:R-:W-:Y:S01]  /*0030*/  IMAD.MOV.U32 R0, RZ, RZ, RZ ;  /* 0x000000ffff007224 */ /* 0x000fe200078e00ff */
[----:B------:R-:W2:Y:S01]  /*0040*/  LDCU.64 UR8, c[0x0][0x358] ;  /* 0x00006b00ff0877ac */ /* 0x000ea20008000a00 */
[----:B------:R-:W3:Y:S01]  /*0050*/  S2R R3, SR_TID.Y ;  /* 0x0000000000037919 */ /* 0x000ee20000002200 */
[----:B0-----:R-:W-:-:S09]  /*0060*/  UISETP.GE.AND UP0, UPT, UR7, URZ, UPT ;  /* 0x000000ff0700728c */ /* 0x001fd2000bf06270 */
[----:B--2---:R-:W-:Y:S05]  /*0070*/  BRA.U !UP0, `(.L_x_7) ;  /* 0x0000000908587547 */ /* 0x004fea000b800000 */
[----:B------:R-:W-:Y:S01]  /*0080*/  UISETP.GE.U32.AND UP0, UPT, UR7, 0x4, UPT ;  /* 0x000000040700788c */ /* 0x000fe2000bf06070 */
[----:B------:R-:W-:Y:S01]  /*0090*/  IMAD.MOV.U32 R0, RZ, RZ, RZ ;  /* 0x000000ffff007224 */ /* 0x000fe200078e00ff */
[----:B------:R-:W-:-:S07]  /*00a0*/  UIADD3 UR4, UPT, UPT, -UR7, URZ, URZ ;  /* 0x000000ff07047290 */ /* 0x000fce000fffe1ff */
[----:B------:R-:W-:Y:S05]  /*00b0*/  BRA.U !UP0, `(.L_x_8) ;  /* 0x0000000508187547 */ /* 0x000fea000b800000 */
[----:B------:R-:W3:Y:S01]  /*00c0*/  LDCU UR10, c[0x0][0x398] ;  /* 0x00007300ff0a77ac */ /* 0x000ee20008000800 */
[----:B-1----:R-:W-:Y:S01]  /*00d0*/  IADD3 R18, PT, PT, R2, -UR7, RZ ;  /* 0x8000000702127c10 */ /* 0x002fe2000fffe0ff */
[----:B------:R-:W-:Y:S01]  /*00e0*/  IMAD.MOV.U32 R0, RZ, RZ, RZ ;  /* 0x000000ffff007224 */ /* 0x000fe200078e00ff */
[----:B------:R-:W-:Y:S01]  /*00f0*/  USHF.L.U32 UR6, UR7, 0x1, URZ ;  /* 0x0000000107067899 */ /* 0x000fe200080006ff */
[----:B------:R-:W0:Y:S03]  /*0100*/  LDCU UR11, c[0x0][0x398] ;  /* 0x00007300ff0b77ac */ /* 0x000e260008000800 */
[----:B------:R-:W-:Y:S02]  /*0110*/  ULOP3.LUT UR4, UR6, 0xfffffff8, URZ, 0xc0, !UPT ;  /* 0xfffffff806047892 */ /* 0x000fe4000f8ec0ff */
[----:B------:R-:W-:Y:S01]  /*0120*/  IMAD.U32 R8, RZ, RZ, UR6 ;  /* 0x00000006ff087e24 */ /* 0x000fe2000f8e00ff */
[----:B------:R-:W-:-:S02]  /*0130*/  UIADD3 UR5, UPT, UPT, -UR7, 0x3, URZ ;  /* 0x0000000307057890 */ /* 0x000fc4000fffe1ff */
[----:B------:R-:W-:Y:S01]  /*0140*/  UIADD3 UR4, UPT, UPT, -UR4, URZ, URZ ;  /* 0x000000ff04047290 */ /* 0x000fe2000fffe1ff */
[----:B---3--:R-:W-:-:S05]  /*0150*/  IMAD R9, R3, UR10, R2 ;  /* 0x0000000a03097c24 */ /* 0x008fca000f8e0202 */
[----:B0-----:R-:W-:-:S07]  /*0160*/  IADD3 R9, PT, PT, R9, -UR7, RZ ;  /* 0x8000000709097c10 */ /* 0x001fce000fffe0ff */
.L_x_9:
[----:B------:R-:W0:Y:S01]  /*0170*/  LDC.64 R4, c[0x0][0x388] ;  /* 0x0000e200ff047b82 */ /* 0x000e220000000a00 */
[----:B------:R-:W-:-:S04]  /*0180*/  ISETP.GE.AND P1, PT, R18, UR11, PT ;  /* 0x0000000b12007c0c */ /* 0x000fc8000bf26270 */
[----:B------:R-:W-:-:S03]  /*0190*/  ISETP.LT.OR P1, PT, R18, RZ, P1 ;  /* 0x000000ff1200720c */ /* 0x000fc60000f21670 */
[----:B------:R-:W1:Y:S01]  /*01a0*/  LDC.64 R6, c[0x0][0x390] ;  /* 0x0000e400ff067b82 */ /* 0x000e620000000a00 */
[----:B0-----:R-:W-:-:S09]  /*01b0*/  IMAD.WIDE R4, R9, 0x4, R4 ;  /* 0x0000000409047825 */ /* 0x001fd200078e0204 */
[----:B------:R-:W2:Y:S01]  /*01c0*/  @!P1 LDG.E R11, desc[UR8][R4.64] ;  /* 0x00000008040b9981 */ /* 0x000ea2000c1e1900 */
[----:B-1----:R-:W-:-:S05]  /*01d0*/  IMAD.WIDE R6, R8, 0x4, R6 ;  /* 0x0000000408067825 */ /* 0x002fca00078e0206 */
[----:B------:R-:W2:Y:S01]  /*01e0*/  @!P1 LDG.E R10, desc[UR8][R6.64] ;  /* 0x00000008060a9981 */ /* 0x000ea2000c1e1900 */
[C---:B------:R-:W-:Y:S02]  /*01f0*/  VIADD R12, R18.reuse, 0x1 ;  /* 0x00000001120c7836 */ /* 0x040fe40000000000 */
[C---:B------:R-:W-:Y:S01]  /*0200*/  VIADD R13, R18.reuse, 0x2 ;  /* 0x00000002120d7836 */ /* 0x040fe20000000000 */
[----:B------:R-:W-:Y:S02]  /*0210*/  IADD3 R14, PT, PT, R18, 0x3, RZ ;  /* 0x00000003120e7810 */ /* 0x000fe40007ffe0ff */
[C---:B------:R-:W-:Y:S02]  /*0220*/  ISETP.GE.AND P0, PT, R12.reuse, UR11, PT ;  /* 0x0000000b0c007c0c */ /* 0x040fe4000bf06270 */
[----:B------:R-:W-:Y:S02]  /*0230*/  ISETP.GE.AND P2, PT, R13, UR11, PT ;  /* 0x0000000b0d007c0c */ /* 0x000fe4000bf46270 */
[----:B------:R-:W-:Y:S01]  /*0240*/  ISETP.LT.OR P0, PT, R12, RZ, P0 ;  /* 0x000000ff0c00720c */ /* 0x000fe20000701670 */
[----:B------:R-:W-:Y:S01]  /*0250*/  VIADD R12, R18, 0x4 ;  /* 0x00000004120c7836 */ /* 0x000fe20000000000 */
[----:B------:R-:W-:-:S02]  /*0260*/  ISETP.GE.AND P3, PT, R14, UR11, PT ;  /* 0x0000000b0e007c0c */ /* 0x000fc4000bf66270 */
[----:B------:R-:W-:Y:S02]  /*0270*/  ISETP.LT.OR P2, PT, R13, RZ, P2 ;  /* 0x000000ff0d00720c */ /* 0x000fe40001741670 */
[----:B------:R-:W-:Y:S02]  /*0280*/  IADD3 R13, PT, PT, R18, 0x5, RZ ;  /* 0x00000005120d7810 */ /* 0x000fe40007ffe0ff */
[----:B------:R-:W-:Y:S01]  /*0290*/  ISETP.LT.OR P3, PT, R14, RZ, P3 ;  /* 0x000000ff0e00720c */ /* 0x000fe20001f61670 */
[----:B------:R-:W-:Y:S01]  /*02a0*/  VIADD R14, R18, 0x6 ;  /* 0x00000006120e7836 */ /* 0x000fe20000000000 */
[C---:B------:R-:W-:Y:S02]  /*02b0*/  ISETP.GE.AND P4, PT, R12.reuse, UR11, PT ;  /* 0x0000000b0c007c0c */ /* 0x040fe4000bf86270 */
[----:B------:R-:W-:Y:S02]  /*02c0*/  ISETP.GE.AND P6, PT, R13, UR11, PT ;  /* 0x0000000b0d007c0c */ /* 0x000fe4000bfc6270 */
[----:B------:R-:W-:-:S02]  /*02d0*/  ISETP.LT.OR P4, PT, R12, RZ, P4 ;  /* 0x000000ff0c00720c */ /* 0x000fc40002781670 */
[----:B------:R-:W-:Y:S01]  /*02e0*/  ISETP.GE.AND P5, PT, R14, UR11, PT ;  /* 0x0000000b0e007c0c */ /* 0x000fe2000bfa6270 */
[----:B------:R-:W3:Y:S01]  /*02f0*/  @!P0 LDG.E R12, desc[UR8][R6.64+-0x4] ;  /* 0xfffffc08060c8981 */ /* 0x000ee2000c1e1900 */
[----:B------:R-:W-:-:S03]  /*0300*/  ISETP.LT.OR P6, PT, R13, RZ, P6 ;  /* 0x000000ff0d00720c */ /* 0x000fc600037c1670 */
[----:B------:R-:W3:Y:S01]  /*0310*/  @!P0 LDG.E R13, desc[UR8][R4.64+0x4] ;  /* 0x00000408040d8981 */ /* 0x000ee2000c1e1900 */
[----:B------:R-:W-:Y:S02]  /*0320*/  ISETP.LT.OR P5, PT, R14, RZ, P5 ;  /* 0x000000ff0e00720c */ /* 0x000fe40002fa1670 */
[----:B------:R-:W-:Y:S01]  /*0330*/  IADD3 R16, PT, PT, R18, 0x7, RZ ;  /* 0x0000000712107810 */ /* 0x000fe20007ffe0ff */
[----:B------:R-:W4:Y:S04]  /*0340*/  @!P2 LDG.E R15, desc[UR8][R4.64+0x8] ;  /* 0x00000808040fa981 */ /* 0x000f28000c1e1900 */
[----:B------:R-:W4:Y:S04]  /*0350*/  @!P2 LDG.E R14, desc[UR8][R6.64+-0x8] ;  /* 0xfffff808060ea981 */ /* 0x000f28000c1e1900 */
[----:B------:R-:W5:Y:S04]  /*0360*/  @!P4 LDG.E R17, desc[UR8][R4.64+0x10] ;  /* 0x000010080411c981 */ /* 0x000f68000c1e1900 */
[----:B------:R-:W5:Y:S04]  /*0370*/  @!P6 LDG.E R19, desc[UR8][R4.64+0x14] ;  /* 0x000014080413e981 */ /* 0x000f68000c1e1900 */
[----:B------:R-:W5:Y:S04]  /*0380*/  @!P6 LDG.E R20, desc[UR8][R6.64+-0x14] ;  /* 0xffffec080614e981 */ /* 0x000f68000c1e1900 */
[----:B------:R-:W5:Y:S04]  /*0390*/  @!P5 LDG.E R21, desc[UR8][R4.64+0x18] ;  /* 0x000018080415d981 */ /* 0x000f68000c1e1900 */
[----:B------:R-:W5:Y:S01]  /*03a0*/  @!P5 LDG.E R22, desc[UR8][R6.64+-0x18] ;  /* 0xffffe8080616d981 */ /* 0x000f62000c1e1900 */
[----:B--2---:R-:W-:Y:S01]  /*03b0*/  @!P1 FFMA R0, R11, R10, R0 ;  /* 0x0000000a0b009223 */ /* 0x004fe20000000000 */
[----:B------:R-:W-:-:S02]  /*03c0*/  ISETP.GE.AND P1, PT, R16, UR11, PT ;  /* 0x0000000b10007c0c */ /* 0x000fc4000bf26270 */
[----:B------:R-:W2:Y:S04]  /*03d0*/  @!P3 LDG.E R11, desc[UR8][R4.64+0xc] ;  /* 0x00000c08040bb981 */ /* 0x000ea8000c1e1900 */
[----:B------:R-:W2:Y:S01]  /*03e0*/  @!P3 LDG.E R10, desc[UR8][R6.64+-0xc] ;  /* 0xfffff408060ab981 */ /* 0x000ea2000c1e1900 */
[----:B------:R-:W-:-:S03]  /*03f0*/  ISETP.LT.OR P1, PT, R16, RZ, P1 ;  /* 0x000000ff1000720c */ /* 0x000fc60000f21670 */
[----:B------:R-:W5:Y:S10]  /*0400*/  @!P4 LDG.E R16, desc[UR8][R6.64+-0x10] ;  /* 0xfffff0080610c981 */ /* 0x000f74000c1e1900 */
[----:B------:R-:W5:Y:S04]  /*0410*/  @!P1 LDG.E R23, desc[UR8][R4.64+0x1c] ;  /* 0x00001c0804179981 */ /* 0x000f68000c1e1900 */
[----:B------:R-:W5:Y:S01]  /*0420*/  @!P1 LDG.E R24, desc[UR8][R6.64+-0x1c] ;  /* 0xffffe40806189981 */ /* 0x000f62000c1e1900 */
[----:B---3--:R-:W-:Y:S01]  /*0430*/  @!P0 FFMA R0, R13, R12, R0 ;  /* 0x0000000c0d008223 */ /* 0x008fe20000000000 */
[----:B------:R-:W-:-:S03]  /*0440*/  UIADD3 UR4, UPT, UPT, UR4, 0x8, URZ ;  /* 0x0000000804047890 */ /* 0x000fc6000fffe0ff */
[----:B----4-:R-:W-:Y:S01]  /*0450*/  @!P2 FFMA R0, R15, R14, R0 ;  /* 0x0000000e0f00a223 */ /* 0x010fe20000000000 */
[----:B------:R-:W-:Y:S01]  /*0460*/  UISETP.NE.AND UP0, UPT, UR4, URZ, UPT ;  /* 0x000000ff0400728c */ /* 0x000fe2000bf05270 */
[----:B------:R-:W-:Y:S01]  /*0470*/  VIADD R18, R18, 0x8 ;  /* 0x0000000812127836 */ /* 0x000fe20000000000 */
[----:B------:R-:W-:Y:S01]  /*0480*/  IADD3 R9, PT, PT, R9, 0x8, RZ ;  /* 0x0000000809097810 */ /* 0x000fe20007ffe0ff */
[----:B------:R-:W-:Y:S01]  /*0490*/  VIADD R8, R8, 0xfffffff8 ;  /* 0xfffffff808087836 */ /* 0x000fe20000000000 */
[----:B------:R-:W-:Y:S01]  /*04a0*/  UIADD3 UR5, UPT, UPT, UR5, 0x8, URZ ;  /* 0x0000000805057890 */ /* 0x000fe2000fffe0ff */
[----:B--2---:R-:W-:-:S04]  /*04b0*/  @!P3 FFMA R0, R11, R10, R0 ;  /* 0x0000000a0b00b223 */ /* 0x004fc80000000000 */
[----:B-----5:R-:W-:-:S04]  /*04c0*/  @!P4 FFMA R0, R17, R16, R0 ;  /* 0x000000101100c223 */ /* 0x020fc80000000000 */
[----:B------:R-:W-:-:S04]  /*04d0*/  @!P6 FFMA R0, R19, R20, R0 ;  /* 0x000000141300e223 */ /* 0x000fc80000000000 */
[----:B------:R-:W-:-:S04]  /*04e0*/  @!P5 FFMA R0, R21, R22, R0 ;  /* 0x000000161500d223 */ /* 0x000fc80000000000 */
[----:B------:R-:W-:Y:S01]  /*04f0*/  @!P1 FFMA R0, R23, R24, R0 ;  /* 0x0000001817009223 */ /* 0x000fe20000000000 */
[----:B------:R-:W-:Y:S06]  /*0500*/  BRA.U UP0, `(.L_x_9) ;  /* 0xfffffffd00187547 */ /* 0x000fec000b83ffff */
[----:B------:R-:W-:-:S12]  /*0510*/  UIADD3 UR4, UPT, UPT, UR5, -0x3, URZ ;  /* 0xfffffffd05047890 */ /* 0x000fd8000fffe0ff */
.L_x_8:
        /* <DEDUP_REMOVED lines=9> */
[----:B------:R-:W2:Y:S01]  /*05b0*/  LDC.64 R6, c[0x0][0x388] ;  /* 0x0000e200ff067b82 */ /* 0x000ea20000000a00 */
[----:B-1----:R-:W-:Y:S01]  /*05c0*/  VIADD R10, R2, UR4 ;  /* 0x00000004020a7c36 */ /* 0x002fe20008000000 */
[----:B------:R-:W-:-:S03]  /*05d0*/  IADD3 R11, PT, PT, R4, -UR4, RZ ;  /* 0x80000004040b7c10 */ /* 0x000fc6000fffe0ff */
[C---:B------:R-:W-:Y:S01]  /*05e0*/  VIADD R12, R10.reuse, 0x2 ;  /* 0x000000020a0c7836 */ /* 0x040fe20000000000 */
[C---:B------:R-:W-:Y:S02]  /*05f0*/  IADD3 R5, PT, PT, R10.reuse, 0x1, RZ ;  /* 0x000000010a057810 */ /* 0x040fe40007ffe0ff */
[----:B------:R-:W1:Y:S01]  /*0600*/  LDC.64 R8, c[0x0][0x390] ;  /* 0x0000e400ff087b82 */ /* 0x000e620000000a00 */
[C---:B0-----:R-:W-:Y:S02]  /*0610*/  ISETP.GE.AND P1, PT, R10.reuse, UR5, PT ;  /* 0x000000050a007c0c */ /* 0x041fe4000bf26270 */
[C---:B------:R-:W-:Y:S02]  /*0620*/  ISETP.GE.AND P0, PT, R5.reuse, UR5, PT ;  /* 0x0000000505007c0c */ /* 0x040fe4000bf06270 */
[----:B------:R-:W-:Y:S02]  /*0630*/  ISETP.LT.OR P1, PT, R10, RZ, P1 ;  /* 0x000000ff0a00720c */ /* 0x000fe40000f21670 */
[----:B------:R-:W-:Y:S01]  /*0640*/  ISETP.LT.OR P0, PT, R5, RZ, P0 ;  /* 0x000000ff0500720c */ /* 0x000fe20000701670 */
[----:B---3--:R-:W-:Y:S01]  /*0650*/  IMAD R5, R3, UR5, R10 ;  /* 0x0000000503057c24 */ /* 0x008fe2000f8e020a */
[----:B------:R-:W-:Y:S01]  /*0660*/  ISETP.GE.AND P2, PT, R12, UR5, PT ;  /* 0x000000050c007c0c */ /* 0x000fe2000bf46270 */
[----:B------:R-:W-:-:S02]  /*0670*/  VIADD R10, R10, 0x3 ;  /* 0x000000030a0a7836 */ /* 0x000fc40000000000 */
[----:B--2---:R-:W-:Y:S01]  /*0680*/  IMAD.WIDE R6, R5, 0x4, R6 ;  /* 0x0000000405067825 */ /* 0x004fe200078e0206 */
[----:B------:R-:W-:Y:S02]  /*0690*/  ISETP.LT.OR P2, PT, R12, RZ, P2 ;  /* 0x000000ff0c00720c */ /* 0x000fe40001741670 */
[C---:B------:R-:W-:Y:S01]  /*06a0*/  ISETP.GE.AND P4, PT, R10.reuse, UR5, PT ;  /* 0x000000050a007c0c */ /* 0x040fe2000bf86270 */
[----:B-1----:R-:W-:Y:S02]  /*06b0*/  IMAD.WIDE R8, R11, 0x4, R8 ;  /* 0x000000040b087825 */ /* 0x002fe400078e0208 */
[----:B------:R-:W2:Y:S01]  /*06c0*/  @!P1 LDG.E R5, desc[UR8][R6.64] ;  /* 0x0000000806059981 */ /* 0x000ea2000c1e1900 */
[----:B------:R-:W-:-:S03]  /*06d0*/  ISETP.LT.OR P4, PT, R10, RZ, P4 ;  /* 0x000000ff0a00720c */ /* 0x000fc60002781670 */
[----:B------:R-:W2:Y:S04]  /*06e0*/  @!P1 LDG.E R10, desc[UR8][R8.64] ;  /* 0x00000008080a9981 */ /* 0x000ea8000c1e1900 */
[----:B------:R-:W3:Y:S04]  /*06f0*/  @!P0 LDG.E R11, desc[UR8][R6.64+0x4] ;  /* 0x00000408060b8981 */ /* 0x000ee8000c1e1900 */
[----:B------:R-:W3:Y:S04]  /*0700*/  @!P0 LDG.E R12, desc[UR8][R8.64+-0x4] ;  /* 0xfffffc08080c8981 */ /* 0x000ee8000c1e1900 */
[----:B------:R-:W4:Y:S04]  /*0710*/  @!P2 LDG.E R13, desc[UR8][R6.64+0x8] ;  /* 0x00000808060da981 */ /* 0x000f28000c1e1900 */
[----:B------:R-:W4:Y:S04]  /*0720*/  @!P2 LDG.E R14, desc[UR8][R8.64+-0x8] ;  /* 0xfffff808080ea981 */ /* 0x000f28000c1e1900 */
[----:B------:R-:W5:Y:S04]  /*0730*/  @!P4 LDG.E R15, desc[UR8][R6.64+0xc] ;  /* 0x00000c08060fc981 */ /* 0x000f68000c1e1900 */
[----:B------:R-:W5:Y:S01]  /*0740*/  @!P4 LDG.E R16, desc[UR8][R8.64+-0xc] ;  /* 0xfffff4080810c981 */ /* 0x000f62000c1e1900 */
[----:B------:R-:W-:Y:S01]  /*0750*/  UIADD3 UR4, UPT, UPT, UR4, 0x4, URZ ;  /* 0x0000000404047890 */ /* 0x000fe2000fffe0ff */
[----:B--2---:R-:W-:-:S04]  /*0760*/  @!P1 FFMA R0, R5, R10, R0 ;  /* 0x0000000a05009223 */ /* 0x004fc80000000000 */
[----:B---3--:R-:W-:-:S04]  /*0770*/  @!P0 FFMA R0, R11, R12, R0 ;  /* 0x0000000c0b008223 */ /* 0x008fc80000000000 */
[----:B----4-:R-:W-:-:S04]  /*0780*/  @!P2 FFMA R0, R13, R14, R0 ;  /* 0x0000000e0d00a223 */ /* 0x010fc80000000000 */
[----:B-----5:R-:W-:-:S07]  /*0790*/  @!P4 FFMA R0, R15, R16, R0 ;  /* 0x000000100f00c223 */ /* 0x020fce0000000000 */
.L_x_10:
[----:B------:R-:W-:Y:S05]  /*07a0*/  @P3 BRA `(.L_x_11) ;  /* 0x0000000000503947 */ /* 0x000fea0003800000 */
[----:B------:R-:W0:Y:S01]  /*07b0*/  LDCU UR5, c[0x0][0x398] ;  /* 0x00007300ff0577ac */ /* 0x000e220008000800 */
[----:B------:R-:W2:Y:S01]  /*07c0*/  LDC.64 R6, c[0x0][0x388] ;  /* 0x0000e200ff067b82 */ /* 0x000ea20000000a00 */
[----:B-1----:R-:W-:Y:S02]  /*07d0*/  IADD3 R10, PT, PT, R2, UR4, RZ ;  /* 0x00000004020a7c10 */ /* 0x002fe4000fffe0ff */
[----:B------:R-:W-:-:S03]  /*07e0*/  IADD3 R11, PT, PT, R4, -UR4, RZ ;  /* 0x80000004040b7c10 */ /* 0x000fc6000fffe0ff */
[C---:B------:R-:W-:Y:S02]  /*07f0*/  VIADD R5, R10.reuse, 0x1 ;  /* 0x000000010a057836 */ /* 0x040fe40000000000 */
[----:B------:R-:W1:Y:S01]  /*0800*/  LDC.64 R8, c[0x0][0x390] ;  /* 0x0000e400ff087b82 */ /* 0x000e620000000a00 */
[C---:B0-----:R-:W-:Y:S02]  /*0810*/  ISETP.GE.AND P0, PT, R10.reuse, UR5, PT ;  /* 0x000000050a007c0c */ /* 0x041fe4000bf06270 */
[C---:B------:R-:W-:Y:S02]  /*0820*/  ISETP.GE.AND P1, PT, R5.reuse, UR5, PT ;  /* 0x0000000505007c0c */ /* 0x040fe4000bf26270 */
[----:B------:R-:W-:Y:S02]  /*0830*/  ISETP.LT.OR P0, PT, R10, RZ, P0 ;  /* 0x000000ff0a00720c */ /* 0x000fe40000701670 */
[----:B------:R-:W-:Y:S01]  /*0840*/  ISETP.LT.OR P1, PT, R5, RZ, P1 ;  /* 0x000000ff0500720c */ /* 0x000fe20000f21670 */
[----:B---3--:R-:W-:-:S04]  /*0850*/  IMAD R5, R3, UR5, R10 ;  /* 0x0000000503057c24 */ /* 0x008fc8000f8e020a */
[----:B--2---:R-:W-:-:S04]  /*0860*/  IMAD.WIDE R6, R5, 0x4, R6 ;  /* 0x0000000405067825 */ /* 0x004fc800078e0206 */
[----:B-1----:R-:W-:Y:S02]  /*0870*/  IMAD.WIDE R8, R11, 0x4, R8 ;  /* 0x000000040b087825 */ /* 0x002fe400078e0208 */
[----:B------:R-:W2:Y:S04]  /*0880*/  @!P0 LDG.E R5, desc[UR8][R6.64] ;  /* 0x0000000806058981 */ /* 0x000ea8000c1e1900 */
[----:B------:R-:W2:Y:S04]  /*0890*/  @!P0 LDG.E R10, desc[UR8][R8.64] ;  /* 0x00000008080a8981 */ /* 0x000ea8000c1e1900 */
[----:B------:R-:W3:Y:S04]  /*08a0*/  @!P1 LDG.E R11, desc[UR8][R6.64+0x4] ;  /* 0x00000408060b9981 */ /* 0x000ee8000c1e1900 */
[----:B------:R-:W3:Y:S01]  /*08b0*/  @!P1 LDG.E R12, desc[UR8][R8.64+-0x4] ;  /* 0xfffffc08080c9981 */ /* 0x000ee2000c1e1900 */
[----:B------:R-:W-:Y:S01]  /*08c0*/  UIADD3 UR4, UPT, UPT, UR4, 0x2, URZ ;  /* 0x0000000204047890 */ /* 0x000fe2000fffe0ff */
[----:B--2---:R-:W-:-:S04]  /*08d0*/  @!P0 FFMA R0, R5, R10, R0 ;  /* 0x0000000a05008223 */ /* 0x004fc80000000000 */
[----:B---3--:R-:W-:-:S07]  /*08e0*/  @!P1 FFMA R0, R11, R12, R0 ;  /* 0x0000000c0b009223 */ /* 0x008fce0000000000 */
.L_x_11:
[----:B-1----:R-:W-:Y:S01]  /*08f0*/  VIADD R10, R2, UR4 ;  /* 0x00000004020a7c36 */ /* 0x002fe20008000000 */
[----:B------:R-:W-:Y:S04]  /*0900*/  BSSY.RECONVERGENT B0, `(.L_x_7) ;  /* 0x000000d000007945 */ /* 0x000fe80003800200 */
[----:B------:R-:W-:-:S04]  /*0910*/  ISETP.GE.AND P0, PT, R10, UR6, PT ;  /* 0x000000060a007c0c */ /* 0x000fc8000bf06270 */
[----:B------:R-:W-:-:S13]  /*0920*/  ISETP.LT.OR P0, PT, R10, RZ, P0 ;  /* 0x000000ff0a00720c */ /* 0x000fda0000701670 */
[----:B------:R-:W-:Y:S05]  /*0930*/  @P0 BRA `(.L_x_12) ;  /* 0x0000000000240947 */ /* 0x000fea0003800000 */
[----:B------:R-:W0:Y:S01]  /*0940*/  LDC.64 R6, c[0x0][0x388] ;  /* 0x0000e200ff067b82 */ /* 0x000e220000000a00 */
[----:B---3--:R-:W-:Y:S01]  /*0950*/  IMAD R5, R3, UR6, R10 ;  /* 0x0000000603057c24 */ /* 0x008fe2000f8e020a */
[----:B------:R-:W-:-:S06]  /*0960*/  IADD3 R11, PT, PT, R4, -UR4, RZ ;  /* 0x80000004040b7c10 */ /* 0x000fcc000fffe0ff */
[----:B------:R-:W1:Y:S01]  /*0970*/  LDC.64 R8, c[0x0][0x390] ;  /* 0x0000e400ff087b82 */ /* 0x000e620000000a00 */
[----:B0-----:R-:W-:-:S06]  /*0980*/  IMAD.WIDE R4, R5, 0x4, R6 ;  /* 0x0000000405047825 */ /* 0x001fcc00078e0206 */
[----:B------:R-:W2:Y:S01]  /*0990*/  LDG.E R5, desc[UR8][R4.64] ;  /* 0x0000000804057981 */ /* 0x000ea2000c1e1900 */
[----:B-1----:R-:W-:-:S06]  /*09a0*/  IMAD.WIDE R6, R11, 0x4, R8 ;  /* 0x000000040b067825 */ /* 0x002fcc00078e0208 */
[----:B------:R-:W2:Y:S02]  /*09b0*/  LDG.E R6, desc[UR8][R6.64] ;  /* 0x0000000806067981 */ /* 0x000ea4000c1e1900 */
[----:B--2---:R-:W-:-:S07]  /*09c0*/  FFMA R0, R5, R6, R0 ;  /* 0x0000000605007223 */ /* 0x004fce0000000000 */
.L_x_12:
[----:B------:R-:W-:Y:S05]  /*09d0*/  BSYNC.RECONVERGENT B0 ;  /* 0x0000000000007941 */ /* 0x000fea0003800200 */
.L_x_7:
[----:B------:R-:W0:Y:S01]  /*09e0*/  LDC.64 R4, c[0x0][0x380] ;  /* 0x0000e000ff047b82 */ /* 0x000e220000000a00 */
[----:B------:R-:W1:Y:S02]  /*09f0*/  LDCU UR5, c[0x0][0x398] ;  /* 0x00007300ff0577ac */ /* 0x000e640008000800 */
[----:B-1-3--:R-:W-:-:S04]  /*0a00*/  IMAD R3, R3, UR5, R2 ;  /* 0x0000000503037c24 */ /* 0x00afc8000f8e0202 */
[----:B0-----:R-:W-:-:S05]  /*0a10*/  IMAD.WIDE R2, R3, 0x4, R4 ;  /* 0x0000000403027825 */ /* 0x001fca00078e0204 */
[----:B------:R-:W-:Y:S01]  /*0a20*/  STG.E desc[UR8][R2.64], R0 ;  /* 0x0000000002007986 */ /* 0x000fe2000c101908 */
[----:B------:R-:W-:Y:S05]  /*0a30*/  EXIT ;  /* 0x000000000000794d */ /* 0x000fea0003800000 */
.L_x_13:
        /* <DEDUP_REMOVED lines=12> */
.L_x_15:


//--------------------- .nv.shared.reserved.0     --------------------------
	.section	.nv.shared.reserved.0,"aw",@nobits
	.weak		__nv_reservedSMEM_offset_0_alias
	.size		__nv_reservedSMEM_offset_0_alias, 0, 64
	.other		__nv_reservedSMEM_offset_0_alias,@"STO_CUDA_RESERVED_SHARED STV_DEFAULT"
__nv_reservedSMEM_offset_0_alias:
	.zero		0
	.zero		64


//--------------------- .nv.constant0._Z20convolutionColumnGPUPfS_S_iii --------------------------
	.section	.nv.constant0._Z20convolutionColumnGPUPfS_S_iii,"a",@progbits
	.sectionflags	@""
	.align	4
.nv.constant0._Z20convolutionColumnGPUPfS_S_iii:
	.zero		932


//--------------------- .nv.constant0._Z17convolutionRowGPUPfS_S_iii --------------------------
	.section	.nv.constant0._Z17convolutionRowGPUPfS_S_iii,"a",@progbits
	.sectionflags	@""
	.align	4
.nv.constant0._Z17convolutionRowGPUPfS_S_iii:
	.zero		932


//--------------------- SYMBOLS --------------------------

	.type		.nv.reservedSmem.offset0,@object
	.size		.nv.reservedSmem.offset0,0x4
